// auto-generated by cutlass_sweep.fmha — config: {"arch": "sm_90", "direction": "fwd", "dtype": "bf16", "head_dim": 80, "mask": "residual", "schedule": "tma", "tile_kv": 128, "tile_q": 64}
#include "cutlass/cutlass.h"
#include "cute/tensor.hpp"
#include "cutlass/device_kernel.h"
#include "cutlass/kernel_hardware_info.h"
#include "88_hopper_fmha/collective/fmha_fusion.hpp"
#include "88_hopper_fmha/kernel/fmha_kernel_builder.hpp"

using namespace cute;
using Element = cutlass::bfloat16_t;
using TileShape = Shape<_64, _128, _80>;
using StrideQ = cute::tuple<int, _1, cute::tuple<int, int>>;
using StrideK = cute::tuple<int, _1, cute::tuple<int, int>>;
using StrideV = cute::tuple<int, cute::_1, cute::tuple<int, int>>;

using Kernel = typename cutlass::fmha::kernel::FmhaBuilder<
    Element, float, float,
    TileShape, StrideQ, StrideK, StrideV,
    cutlass::fmha::collective::ResidualFusion,
    cutlass::gemm::KernelTma
  >::Kernel;

auto* _anchor = &cutlass::device_kernel<Kernel>;


// ===== COMPILED SASS (sm_90a) =====

	.target	sm_90a

	.elftype	@"ET_EXEC"


//--------------------- .note.nv.tkinfo           --------------------------
	.section	.note.nv.tkinfo,"",@"SHT_NOTE"
	.sectionflags	@"SHF_NOTE_NV_TKINFO"
	.tkinfo
        /*0018*/ 	.word	0x00000002
        /*0030*/ 	.string	""
        /*0030*/ 	.string	"ptxas"
        /*0030*/ 	.string	"Cuda compilation tools, release 13.0, V13.0.88"
        /*0030*/ 	.string	"Build cuda_13.0.r13.0/compiler.36424714_0"
        /*0030*/ 	.string	"-arch sm_90a -m 64 "



//--------------------- .note.nv.cuinfo           --------------------------
	.section	.note.nv.cuinfo,"",@"SHT_NOTE"
	.sectionflags	@"SHF_NOTE_NV_CUINFO"
        /*0018*/ 	.short	0x0002
        /*001a*/ 	.short	0x005a
        /*001c*/ 	.short	0x0082
	.zero		2


//--------------------- .nv.info                  --------------------------
	.section	.nv.info,"",@"SHT_CUDA_INFO"
	.align	4


	//----- nvinfo : EIATTR_REGCOUNT
	.align		4
        /*0000*/ 	.byte	0x04, 0x2f
        /*0002*/ 	.short	(.L_16 - .L_15)
	.align		4
.L_15:
        /*0004*/ 	.word	index@(_ZN7cutlass13device_kernelINS_4fmha6kernel13FmhaKernelTmaINS1_10collective15FmhaMainloopTmaINS_10bfloat16_tEfN4cute5tupleIJNS7_1CILi64EEENS9_ILi128EEENS9_ILi80EEEEEENS4_14ResidualFusionEJEEENS4_15FmhaFwdEpilogueIS6_fNS8_IJSA_SC_SB_EEEEEJEEEEEvNT_6ParamsE)
        /*0008*/ 	.word	0x00000096


	//----- nvinfo : EIATTR_FRAME_SIZE
	.align		4
.L_16:
        /*000c*/ 	.byte	0x04, 0x11
        /*000e*/ 	.short	(.L_18 - .L_17)
	.align		4
.L_17:
        /*0010*/ 	.word	index@($__internal_0_$__cuda_sm20_rcp_rn_f32_slowpath)
        /*0014*/ 	.word	0x00000000


	//----- nvinfo : EIATTR_FRAME_SIZE
	.align		4
.L_18:
        /*0018*/ 	.byte	0x04, 0x11
        /*001a*/ 	.short	(.L_20 - .L_19)
	.align		4
.L_19:
        /*001c*/ 	.word	index@(_ZN7cutlass13device_kernelINS_4fmha6kernel13FmhaKernelTmaINS1_10collective15FmhaMainloopTmaINS_10bfloat16_tEfN4cute5tupleIJNS7_1CILi64EEENS9_ILi128EEENS9_ILi80EEEEEENS4_14ResidualFusionEJEEENS4_15FmhaFwdEpilogueIS6_fNS8_IJSA_SC_SB_EEEEEJEEEEEvNT_6ParamsE)
        /*0020*/ 	.word	0x00000000


	//----- nvinfo : EIATTR_MIN_STACK_SIZE
	.align		4
.L_20:
        /*0024*/ 	.byte	0x04, 0x12
        /*0026*/ 	.short	(.L_22 - .L_21)
	.align		4
.L_21:
        /*0028*/ 	.word	index@(_ZN7cutlass13device_kernelINS_4fmha6kernel13FmhaKernelTmaINS1_10collective15FmhaMainloopTmaINS_10bfloat16_tEfN4cute5tupleIJNS7_1CILi64EEENS9_ILi128EEENS9_ILi80EEEEEENS4_14ResidualFusionEJEEENS4_15FmhaFwdEpilogueIS6_fNS8_IJSA_SC_SB_EEEEEJEEEEEvNT_6ParamsE)
        /*002c*/ 	.word	0x00000000
.L_22:


//--------------------- .nv.compat                --------------------------
	.section	.nv.compat,"",@"SHT_CUDA_COMPAT_INFO"
	.align	4
        /*0000*/ 	.byte	0x02, 0x09, 0x01, 0x00, 0x02, 0x02, 0x04, 0x00, 0x02, 0x05, 0x05, 0x00, 0x03, 0x07, 0x01, 0x01
        /*0010*/ 	.byte	0x02, 0x03, 0x01, 0x00, 0x02, 0x06, 0x01, 0x00, 0x04, 0x0b, 0x08, 0x00, 0x00, 0x00, 0x00, 0x00
        /*0020*/ 	.byte	0x00, 0x00, 0x00, 0x00


//--------------------- .nv.info._ZN7cutlass13device_kernelINS_4fmha6kernel13FmhaKernelTmaINS1_10collective15FmhaMainloopTmaINS_10bfloat16_tEfN4cute5tupleIJNS7_1CILi64EEENS9_ILi128EEENS9_ILi80EEEEEENS4_14ResidualFusionEJEEENS4_15FmhaFwdEpilogueIS6_fNS8_IJSA_SC_SB_EEEEEJEEEEEvNT_6ParamsE --------------------------
	.section	.nv.info._ZN7cutlass13device_kernelINS_4fmha6kernel13FmhaKernelTmaINS1_10collective15FmhaMainloopTmaINS_10bfloat16_tEfN4cute5tupleIJNS7_1CILi64EEENS9_ILi128EEENS9_ILi80EEEEEENS4_14ResidualFusionEJEEENS4_15FmhaFwdEpilogueIS6_fNS8_IJSA_SC_SB_EEEEEJEEEEEvNT_6ParamsE,"",@"SHT_CUDA_INFO"
	.sectionflags	@""
	.align	4


	//----- nvinfo : EIATTR_CUDA_API_VERSION
	.align		4
        /*0000*/ 	.byte	0x04, 0x37
        /*0002*/ 	.short	(.L_24 - .L_23)
.L_23:
        /*0004*/ 	.word	0x00000082


	//----- nvinfo : EIATTR_KPARAM_INFO
	.align		4
.L_24:
        /*0008*/ 	.byte	0x04, 0x17
        /*000a*/ 	.short	(.L_26 - .L_25)
.L_25:
        /*000c*/ 	.word	0x00000000
        /*0010*/ 	.short	0x0000
        /*0012*/ 	.short	0x0070
        /*0014*/ 	.byte	0x00, 0xf0, 0x01, 0x20


	//----- nvinfo : EIATTR_SPARSE_MMA_MASK
	.align		4
.L_26:
        /*0018*/ 	.byte	0x03, 0x50
        /*001a*/ 	.short	0x0000


	//----- nvinfo : EIATTR_MAXREG_COUNT
	.align		4
        /*001c*/ 	.byte	0x03, 0x1b
        /*001e*/ 	.short	0x00ff


	//----- nvinfo : EIATTR_NUM_BARRIERS
	.align		4
        /*0020*/ 	.byte	0x02, 0x4c
        /*0022*/ 	.byte	0x02
	.zero		1


	//----- nvinfo : EIATTR_EXTERNS
	.align		4
        /*0024*/ 	.byte	0x04, 0x0f
        /*0026*/ 	.short	(.L_28 - .L_27)


	//   ....[0]....
	.align		4
.L_27:
        /*0028*/ 	.word	index@(__assertfail)


	//----- nvinfo : EIATTR_MERCURY_ISA_VERSION
	.align		4
.L_28:
        /*002c*/ 	.byte	0x03, 0x5f
        /*002e*/ 	.short	0x0101


	//----- nvinfo : EIATTR_COOP_GROUP_MASK_REGIDS
	.align		4
        /*0030*/ 	.byte	0x04, 0x29
        /*0032*/ 	.short	(.L_30 - .L_29)


	//   ....[0]....
.L_29:
        /*0034*/ 	.word	0xffffffff


	//   ....[1]....
        /*0038*/ 	.word	0xffffffff


	//   ....[2]....
        /*003c*/ 	.word	0xffffffff


	//   ....[3]....
        /*0040*/ 	.word	0xffffffff


	//   ....[4]....
        /*0044*/ 	.word	0xffffffff


	//   ....[5]....
        /*0048*/ 	.word	0xffffffff


	//   ....[6]....
        /*004c*/ 	.word	0xffffffff


	//   ....[7]....
        /*0050*/ 	.word	0xffffffff


	//   ....[8]....
        /*0054*/ 	.word	0xffffffff


	//   ....[9]....
        /*0058*/ 	.word	0xffffffff


	//   ....[10]....
        /*005c*/ 	.word	0xffffffff


	//   ....[11]....
        /*0060*/ 	.word	0xffffffff


	//   ....[12]....
        /*0064*/ 	.word	0xffffffff


	//   ....[13]....
        /*0068*/ 	.word	0xffffffff


	//   ....[14]....
        /*006c*/ 	.word	0xffffffff


	//   ....[15]....
        /*0070*/ 	.word	0xffffffff


	//   ....[16]....
        /*0074*/ 	.word	0xffffffff


	//   ....[17]....
        /*0078*/ 	.word	0xffffffff


	//   ....[18]....
        /*007c*/ 	.word	0xffffffff


	//   ....[19]....
        /*0080*/ 	.word	0xffffffff


	//   ....[20]....
        /*0084*/ 	.word	0xffffffff


	//----- nvinfo : EIATTR_COOP_GROUP_INSTR_OFFSETS
	.align		4
.L_30:
        /*0088*/ 	.byte	0x04, 0x28
        /*008a*/ 	.short	(.L_32 - .L_31)


	//   ....[0]....
.L_31:
        /*008c*/ 	.word	0x00000050


	//   ....[1]....
        /*0090*/ 	.word	0x00000140


	//   ....[2]....
        /*0094*/ 	.word	0x00000270


	//   ....[3]....
        /*0098*/ 	.word	0x00000410


	//   ....[4]....
        /*009c*/ 	.word	0x000005b0


	//   ....[5]....
        /*00a0*/ 	.word	0x00002c10


	//   ....[6]....
        /*00a4*/ 	.word	0x00002cf0


	//   ....[7]....
        /*00a8*/ 	.word	0x00002d50


	//   ....[8]....
        /*00ac*/ 	.word	0x00002e50


	//   ....[9]....
        /*00b0*/ 	.word	0x000063a0


	//   ....[10]....
        /*00b4*/ 	.word	0x000063c0


	//   ....[11]....
        /*00b8*/ 	.word	0x000063f0


	//   ....[12]....
        /*00bc*/ 	.word	0x00006400


	//   ....[13]....
        /*00c0*/ 	.word	0x0000a920


	//   ....[14]....
        /*00c4*/ 	.word	0x0000a950


	//   ....[15]....
        /*00c8*/ 	.word	0x0000a9a0


	//   ....[16]....
        /*00cc*/ 	.word	0x0000a9b0


	//   ....[17]....
        /*00d0*/ 	.word	0x0000deb0


	//   ....[18]....
        /*00d4*/ 	.word	0x0000def0


	//   ....[19]....
        /*00d8*/ 	.word	0x0000df40


	//   ....[20]....
        /*00dc*/ 	.word	0x0000df50


	//----- nvinfo : EIATTR_SYSCALL_OFFSETS
	.align		4
.L_32:
        /*00e0*/ 	.byte	0x04, 0x46
        /*00e2*/ 	.short	(.L_34 - .L_33)


	//   ....[0]....
.L_33:
        /*00e4*/ 	.word	0x0000e910


	//   ....[1]....
        /*00e8*/ 	.word	0x0000ea30


	//----- nvinfo : EIATTR_MBARRIER_INSTR_OFFSETS
	.align		4
.L_34:
        /*00ec*/ 	.byte	0x04, 0x39
        /*00ee*/ 	.short	(.L_36 - .L_35)


	//   ....[0]....
.L_35:
        /*00f0*/ 	.word	0x00000240
        /*00f4*/ 	.word	0x000000ff
        /*00f8*/ 	.word	0x00016840
        /*00fc*/ 	.short	0x0100
        /*00fe*/ 	.byte	0x08
	.zero		1


	//   ....[1]....
        /*0100*/ 	.word	0x00000250
        /*0104*/ 	.word	0x000000ff
        /*0108*/ 	.word	0x00016848
        /*010c*/ 	.short	0x0100
        /*010e*/ 	.byte	0x08
	.zero		1


	//   ....[2]....
        /*0110*/ 	.word	0x00000380
        /*0114*/ 	.word	0x000000ff
        /*0118*/ 	.word	0x00016800
        /*011c*/ 	.short	0x0100
        /*011e*/ 	.byte	0x08
	.zero		1


	//   ....[3]....
        /*0120*/ 	.word	0x00000390
        /*0124*/ 	.word	0x000000ff
        /*0128*/ 	.word	0x00016820
        /*012c*/ 	.short	0x0100
        /*012e*/ 	.byte	0x08
	.zero		1


	//   ....[4]....
        /*0130*/ 	.word	0x000003a0
        /*0134*/ 	.word	0x000000ff
        /*0138*/ 	.word	0x00016808
        /*013c*/ 	.short	0x0100
        /*013e*/ 	.byte	0x08
	.zero		1


	//   ....[5]....
        /*0140*/ 	.word	0x000003b0
        /*0144*/ 	.word	0x000000ff
        /*0148*/ 	.word	0x00016828
        /*014c*/ 	.short	0x0100
        /*014e*/ 	.byte	0x08
	.zero		1


	//   ....[6]....
        /*0150*/ 	.word	0x000003c0
        /*0154*/ 	.word	0x000000ff
        /*0158*/ 	.word	0x00016810
        /*015c*/ 	.short	0x0100
        /*015e*/ 	.byte	0x08
	.zero		1


	//   ....[7]....
        /*0160*/ 	.word	0x000003d0
        /*0164*/ 	.word	0x000000ff
        /*0168*/ 	.word	0x00016830
        /*016c*/ 	.short	0x0100
        /*016e*/ 	.byte	0x08
	.zero		1


	//   ....[8]....
        /*0170*/ 	.word	0x000003e0
        /*0174*/ 	.word	0x000000ff
        /*0178*/ 	.word	0x00016818
        /*017c*/ 	.short	0x0100
        /*017e*/ 	.byte	0x08
	.zero		1


	//   ....[9]....
        /*0180*/ 	.word	0x000003f0
        /*0184*/ 	.word	0x000000ff
        /*0188*/ 	.word	0x00016838
        /*018c*/ 	.short	0x0100
        /*018e*/ 	.byte	0x08
	.zero		1


	//   ....[10]....
        /*0190*/ 	.word	0x00000520
        /*0194*/ 	.word	0x000000ff
        /*0198*/ 	.word	0x00016850
        /*019c*/ 	.short	0x0100
        /*019e*/ 	.byte	0x08
	.zero		1


	//   ....[11]....
        /*01a0*/ 	.word	0x00000530
        /*01a4*/ 	.word	0x000000ff
        /*01a8*/ 	.word	0x00016870
        /*01ac*/ 	.short	0x0100
        /*01ae*/ 	.byte	0x08
	.zero		1


	//   ....[12]....
        /*01b0*/ 	.word	0x00000540
        /*01b4*/ 	.word	0x000000ff
        /*01b8*/ 	.word	0x00016858
        /*01bc*/ 	.short	0x0100
        /*01be*/ 	.byte	0x08
	.zero		1


	//   ....[13]....
        /*01c0*/ 	.word	0x00000550
        /*01c4*/ 	.word	0x000000ff
        /*01c8*/ 	.word	0x00016878
        /*01cc*/ 	.short	0x0100
        /*01ce*/ 	.byte	0x08
	.zero		1


	//   ....[14]....
        /*01d0*/ 	.word	0x00000560
        /*01d4*/ 	.word	0x000000ff
        /*01d8*/ 	.word	0x00016860
        /*01dc*/ 	.short	0x0100
        /*01de*/ 	.byte	0x08
	.zero		1


	//   ....[15]....
        /*01e0*/ 	.word	0x00000570
        /*01e4*/ 	.word	0x000000ff
        /*01e8*/ 	.word	0x00016880
        /*01ec*/ 	.short	0x0100
        /*01ee*/ 	.byte	0x08
	.zero		1


	//   ....[16]....
        /*01f0*/ 	.word	0x00000580
        /*01f4*/ 	.word	0x000000ff
        /*01f8*/ 	.word	0x00016868
        /*01fc*/ 	.short	0x0100
        /*01fe*/ 	.byte	0x08
	.zero		1


	//   ....[17]....
        /*0200*/ 	.word	0x00000590
        /*0204*/ 	.word	0x000000ff
        /*0208*/ 	.word	0x00016888
        /*020c*/ 	.short	0x0100
        /*020e*/ 	.byte	0x08
	.zero		1


	//   ....[18]....
        /*0210*/ 	.word	0x000006f0
        /*0214*/ 	.word	0x00000003
        /*0218*/ 	.word	0x00016848
        /*021c*/ 	.short	0x010a
        /*021e*/ 	.byte	0x3f
	.zero		1


	//   ....[19]....
        /*0220*/ 	.word	0x00000b60
        /*0224*/ 	.word	0x00000003
        /*0228*/ 	.word	0x00016820
        /*022c*/ 	.short	0x010a
        /*022e*/ 	.byte	0x3f
	.zero		1


	//   ....[20]....
        /*0230*/ 	.word	0x00000e90
        /*0234*/ 	.word	0x00000002
        /*0238*/ 	.word	0x00016820
        /*023c*/ 	.short	0x010a
        /*023e*/ 	.byte	0x3f
	.zero		1


	//   ....[21]....
        /*0240*/ 	.word	0x00001270
        /*0244*/ 	.word	0x00000003
        /*0248*/ 	.word	0x00016820
        /*024c*/ 	.short	0x010a
        /*024e*/ 	.byte	0x3f
	.zero		1


	//   ....[22]....
        /*0250*/ 	.word	0x000015c0
        /*0254*/ 	.word	0x00000003
        /*0258*/ 	.word	0x00016820
        /*025c*/ 	.short	0x010a
        /*025e*/ 	.byte	0x3f
	.zero		1


	//   ....[23]....
        /*0260*/ 	.word	0x000019b0
        /*0264*/ 	.word	0x00000002
        /*0268*/ 	.word	0x00016840
        /*026c*/ 	.short	0x010a
        /*026e*/ 	.byte	0x3f
	.zero		1


	//   ....[24]....
        /*0270*/ 	.word	0x000019d0
        /*0274*/ 	.word	0x00000002
        /*0278*/ 	.word	0x00016800
        /*027c*/ 	.short	0x010a
        /*027e*/ 	.byte	0x3f
	.zero		1


	//   ....[25]....
        /*0280*/ 	.word	0x00003b50
        /*0284*/ 	.word	0x00000002
        /*0288*/ 	.word	0x00016808
        /*028c*/ 	.short	0x010a
        /*028e*/ 	.byte	0x3f
	.zero		1


	//   ....[26]....
        /*0290*/ 	.word	0x00005850
        /*0294*/ 	.word	0x00000018
        /*0298*/ 	.word	0x00000000
        /*029c*/ 	.short	0x0101
        /*029e*/ 	.byte	0x3f
	.zero		1


	//   ....[27]....
        /*02a0*/ 	.word	0x00005900
        /*02a4*/ 	.word	0x00000015
        /*02a8*/ 	.word	0x00016800
        /*02ac*/ 	.short	0x010a
        /*02ae*/ 	.byte	0x3f
	.zero		1


	//   ....[28]....
        /*02b0*/ 	.word	0x00005ba0
        /*02b4*/ 	.word	0x00000014
        /*02b8*/ 	.word	0x00016820
        /*02bc*/ 	.short	0x010a
        /*02be*/ 	.byte	0x3f
	.zero		1


	//   ....[29]....
        /*02c0*/ 	.word	0x00006490
        /*02c4*/ 	.word	0x00000084
        /*02c8*/ 	.word	0x00000000
        /*02cc*/ 	.short	0x0101
        /*02ce*/ 	.byte	0x3f
	.zero		1


	//   ....[30]....
        /*02d0*/ 	.word	0x000064e0
        /*02d4*/ 	.word	0x00000087
        /*02d8*/ 	.word	0x00016800
        /*02dc*/ 	.short	0x010a
        /*02de*/ 	.byte	0x3f
	.zero		1


	//   ....[31]....
        /*02e0*/ 	.word	0x000090d0
        /*02e4*/ 	.word	0x00000018
        /*02e8*/ 	.word	0x00000000
        /*02ec*/ 	.short	0x0101
        /*02ee*/ 	.byte	0x3f
	.zero		1


	//   ....[32]....
        /*02f0*/ 	.word	0x00009180
        /*02f4*/ 	.word	0x00000017
        /*02f8*/ 	.word	0x00016820
        /*02fc*/ 	.short	0x010a
        /*02fe*/ 	.byte	0x3f
	.zero		1


	//   ....[33]....
        /*0300*/ 	.word	0x000095f0
        /*0304*/ 	.word	0x00000015
        /*0308*/ 	.word	0x00016800
        /*030c*/ 	.short	0x010a
        /*030e*/ 	.byte	0x3f
	.zero		1


	//   ....[34]....
        /*0310*/ 	.word	0x00009900
        /*0314*/ 	.word	0x00000014
        /*0318*/ 	.word	0x00016820
        /*031c*/ 	.short	0x010a
        /*031e*/ 	.byte	0x3f
	.zero		1


	//   ....[35]....
        /*0320*/ 	.word	0x0000a960
        /*0324*/ 	.word	0x00000044
        /*0328*/ 	.word	0x00000000
        /*032c*/ 	.short	0x0101
        /*032e*/ 	.byte	0x3f
	.zero		1


	//   ....[36]....
        /*0330*/ 	.word	0x0000a970
        /*0334*/ 	.word	0x0000004f
        /*0338*/ 	.word	0x00016800
        /*033c*/ 	.short	0x010a
        /*033e*/ 	.byte	0x3f
	.zero		1


	//   ....[37]....
        /*0340*/ 	.word	0x0000d990
        /*0344*/ 	.word	0x00000006
        /*0348*/ 	.word	0x00000000
        /*034c*/ 	.short	0x0101
        /*034e*/ 	.byte	0x3f
	.zero		1


	//   ....[38]....
        /*0350*/ 	.word	0x0000da10
        /*0354*/ 	.word	0x00000006
        /*0358*/ 	.word	0x00016820
        /*035c*/ 	.short	0x010a
        /*035e*/ 	.byte	0x3f
	.zero		1


	//   ....[39]....
        /*0360*/ 	.word	0x0000f6f0
        /*0364*/ 	.word	0x00000003
        /*0368*/ 	.word	0x00016848
        /*036c*/ 	.short	0x010a
        /*036e*/ 	.byte	0x3f
	.zero		1


	//   ....[40]....
        /*0370*/ 	.word	0x0000f740
        /*0374*/ 	.word	0x00000003
        /*0378*/ 	.word	0x00016820
        /*037c*/ 	.short	0x010a
        /*037e*/ 	.byte	0x3f
	.zero		1


	//   ....[41]....
        /*0380*/ 	.word	0x0000f790
        /*0384*/ 	.word	0x00000002
        /*0388*/ 	.word	0x00016820
        /*038c*/ 	.short	0x010a
        /*038e*/ 	.byte	0x3f
	.zero		1


	//   ....[42]....
        /*0390*/ 	.word	0x0000f7e0
        /*0394*/ 	.word	0x00000003
        /*0398*/ 	.word	0x00016820
        /*039c*/ 	.short	0x010a
        /*039e*/ 	.byte	0x3f
	.zero		1


	//   ....[43]....
        /*03a0*/ 	.word	0x0000f830
        /*03a4*/ 	.word	0x00000003
        /*03a8*/ 	.word	0x00016820
        /*03ac*/ 	.short	0x010a
        /*03ae*/ 	.byte	0x3f
	.zero		1


	//   ....[44]....
        /*03b0*/ 	.word	0x0000f880
        /*03b4*/ 	.word	0x00000002
        /*03b8*/ 	.word	0x00016840
        /*03bc*/ 	.short	0x010a
        /*03be*/ 	.byte	0x3f
	.zero		1


	//   ....[45]....
        /*03c0*/ 	.word	0x0000f8d0
        /*03c4*/ 	.word	0x00000002
        /*03c8*/ 	.word	0x00016800
        /*03cc*/ 	.short	0x010a
        /*03ce*/ 	.byte	0x3f
	.zero		1


	//   ....[46]....
        /*03d0*/ 	.word	0x0000f920
        /*03d4*/ 	.word	0x00000002
        /*03d8*/ 	.word	0x00016808
        /*03dc*/ 	.short	0x010a
        /*03de*/ 	.byte	0x3f
	.zero		1


	//   ....[47]....
        /*03e0*/ 	.word	0x0000f970
        /*03e4*/ 	.word	0x00000015
        /*03e8*/ 	.word	0x00016800
        /*03ec*/ 	.short	0x010a
        /*03ee*/ 	.byte	0x3f
	.zero		1


	//   ....[48]....
        /*03f0*/ 	.word	0x0000f9c0
        /*03f4*/ 	.word	0x00000014
        /*03f8*/ 	.word	0x00016820
        /*03fc*/ 	.short	0x010a
        /*03fe*/ 	.byte	0x3f
	.zero		1


	//   ....[49]....
        /*0400*/ 	.word	0x0000fa10
        /*0404*/ 	.word	0x00000087
        /*0408*/ 	.word	0x00016800
        /*040c*/ 	.short	0x010a
        /*040e*/ 	.byte	0x3f
	.zero		1


	//   ....[50]....
        /*0410*/ 	.word	0x0000fa60
        /*0414*/ 	.word	0x00000017
        /*0418*/ 	.word	0x00016820
        /*041c*/ 	.short	0x010a
        /*041e*/ 	.byte	0x3f
	.zero		1


	//   ....[51]....
        /*0420*/ 	.word	0x0000fab0
        /*0424*/ 	.word	0x00000015
        /*0428*/ 	.word	0x00016800
        /*042c*/ 	.short	0x010a
        /*042e*/ 	.byte	0x3f
	.zero		1


	//   ....[52]....
        /*0430*/ 	.word	0x0000fb00
        /*0434*/ 	.word	0x00000014
        /*0438*/ 	.word	0x00016820
        /*043c*/ 	.short	0x010a
        /*043e*/ 	.byte	0x3f
	.zero		1


	//   ....[53]....
        /*0440*/ 	.word	0x0000fb50
        /*0444*/ 	.word	0x0000004f
        /*0448*/ 	.word	0x00016800
        /*044c*/ 	.short	0x010a
        /*044e*/ 	.byte	0x3f
	.zero		1


	//   ....[54]....
        /*0450*/ 	.word	0x0000fba0
        /*0454*/ 	.word	0x00000006
        /*0458*/ 	.word	0x00016820
        /*045c*/ 	.short	0x010a
        /*045e*/ 	.byte	0x3f
	.zero		1


	//----- nvinfo : EIATTR_NUM_MBARRIERS
	.align		4
.L_36:
        /*0460*/ 	.byte	0x03, 0x38
        /*0462*/ 	.short	0x0012


	//----- nvinfo : EIATTR_EXIT_INSTR_OFFSETS
	.align		4
        /*0464*/ 	.byte	0x04, 0x1c
        /*0466*/ 	.short	(.L_38 - .L_37)


	//   ....[0]....
.L_37:
        /*0468*/ 	.word	0x0000f6e0


	//----- nvinfo : EIATTR_MAX_THREADS
	.align		4
.L_38:
        /*046c*/ 	.byte	0x04, 0x05
        /*046e*/ 	.short	(.L_40 - .L_39)
.L_39:
        /*0470*/ 	.word	0x00000080
        /*0474*/ 	.word	0x00000001
        /*0478*/ 	.word	0x00000001


	//----- nvinfo : EIATTR_CRS_STACK_SIZE
	.align		4
.L_40:
        /*047c*/ 	.byte	0x04, 0x1e
        /*047e*/ 	.short	(.L_42 - .L_41)
.L_41:
        /*0480*/ 	.word	0x00000000


	//----- nvinfo : EIATTR_CBANK_PARAM_SIZE
	.align		4
.L_42:
        /*0484*/ 	.byte	0x03, 0x19
        /*0486*/ 	.short	0x0870


	//----- nvinfo : EIATTR_PARAM_CBANK
	.align		4
        /*0488*/ 	.byte	0x04, 0x0a
        /*048a*/ 	.short	(.L_44 - .L_43)
	.align		4
.L_43:
        /*048c*/ 	.word	index@(.nv.constant0._ZN7cutlass13device_kernelINS_4fmha6kernel13FmhaKernelTmaINS1_10collective15FmhaMainloopTmaINS_10bfloat16_tEfN4cute5tupleIJNS7_1CILi64EEENS9_ILi128EEENS9_ILi80EEEEEENS4_14ResidualFusionEJEEENS4_15FmhaFwdEpilogueIS6_fNS8_IJSA_SC_SB_EEEEEJEEEEEvNT_6ParamsE)
        /*0490*/ 	.short	0x0210
        /*0492*/ 	.short	0x0870


	//----- nvinfo : EIATTR_SW_WAR
	.align		4
.L_44:
        /*0494*/ 	.byte	0x04, 0x36
        /*0496*/ 	.short	(.L_46 - .L_45)
.L_45:
        /*0498*/ 	.word	0x00000008
.L_46:


//--------------------- .nv.callgraph             --------------------------
	.section	.nv.callgraph,"",@"SHT_CUDA_CALLGRAPH"
	.align	4
	.sectionentsize	8
	.align		4
        /*0000*/ 	.word	0x00000000
	.align		4
        /*0004*/ 	.word	0xffffffff
	.align		4
        /*0008*/ 	.word	index@(_ZN7cutlass13device_kernelINS_4fmha6kernel13FmhaKernelTmaINS1_10collective15FmhaMainloopTmaINS_10bfloat16_tEfN4cute5tupleIJNS7_1CILi64EEENS9_ILi128EEENS9_ILi80EEEEEENS4_14ResidualFusionEJEEENS4_15FmhaFwdEpilogueIS6_fNS8_IJSA_SC_SB_EEEEEJEEEEEvNT_6ParamsE)
	.align		4
        /*000c*/ 	.word	index@(__assertfail)
	.align		4
        /*0010*/ 	.word	0x00000000
	.align		4
        /*0014*/ 	.word	0xfffffffe
	.align		4
        /*0018*/ 	.word	0x00000000
	.align		4
        /*001c*/ 	.word	0xfffffffd
	.align		4
        /*0020*/ 	.word	0x00000000
	.align		4
        /*0024*/ 	.word	0xfffffffc


//--------------------- .nv.constant4             --------------------------
	.section	.nv.constant4,"a",@progbits
	.align	8
	.align		8
.nv.constant4:
        /*0000*/ 	.dword	__assertfail
	.align		8
        /*0008*/ 	.dword	__unnamed_1
	.align		8
        /*0010*/ 	.dword	__unnamed_2
	.align		8
        /*0018*/ 	.dword	_ZN39_INTERNAL_a1e9e1cd_4_k_cu_71746510_31424cuda3std3__45__cpo5beginE
	.align		8
        /*0020*/ 	.dword	_ZN39_INTERNAL_a1e9e1cd_4_k_cu_71746510_31424cuda3std3__45__cpo3endE
	.align		8
        /*0028*/ 	.dword	_ZN39_INTERNAL_a1e9e1cd_4_k_cu_71746510_31424cuda3std3__45__cpo6cbeginE
	.align		8
        /*0030*/ 	.dword	_ZN39_INTERNAL_a1e9e1cd_4_k_cu_71746510_31424cuda3std3__45__cpo4cendE
	.align		8
        /*0038*/ 	.dword	_ZN39_INTERNAL_a1e9e1cd_4_k_cu_71746510_31424cuda3std3__441_GLOBAL__N__a1e9e1cd_4_k_cu_71746510_31426ignoreE
	.align		8
        /*0040*/ 	.dword	_ZN39_INTERNAL_a1e9e1cd_4_k_cu_71746510_31424cuda3std3__419piecewise_constructE
	.align		8
        /*0048*/ 	.dword	_ZN39_INTERNAL_a1e9e1cd_4_k_cu_71746510_31424cuda3std3__48in_placeE
	.align		8
        /*0050*/ 	.dword	_ZN39_INTERNAL_a1e9e1cd_4_k_cu_71746510_31424cuda3std6ranges3__45__cpo4swapE
	.align		8
        /*0058*/ 	.dword	_ZN39_INTERNAL_a1e9e1cd_4_k_cu_71746510_31424cuda3std6ranges3__45__cpo9iter_moveE
	.align		8
        /*0060*/ 	.dword	_ZN39_INTERNAL_a1e9e1cd_4_k_cu_71746510_31424cute7productE
	.align		8
        /*0068*/ 	.dword	_ZN39_INTERNAL_a1e9e1cd_4_k_cu_71746510_31424cute1_E
	.align		8
        /*0070*/ 	.dword	$str$23
	.align		8
        /*0078*/ 	.dword	$str$24


//--------------------- .text._ZN7cutlass13device_kernelINS_4fmha6kernel13FmhaKernelTmaINS1_10collective15FmhaMainloopTmaINS_10bfloat16_tEfN4cute5tupleIJNS7_1CILi64EEENS9_ILi128EEENS9_ILi80EEEEEENS4_14ResidualFusionEJEEENS4_15FmhaFwdEpilogueIS6_fNS8_IJSA_SC_SB_EEEEEJEEEEEvNT_6ParamsE --------------------------
	.section	.text._ZN7cutlass13device_kernelINS_4fmha6kernel13FmhaKernelTmaINS1_10collective15FmhaMainloopTmaINS_10bfloat16_tEfN4cute5tupleIJNS7_1CILi64EEENS9_ILi128EEENS9_ILi80EEEEEENS4_14ResidualFusionEJEEENS4_15FmhaFwdEpilogueIS6_fNS8_IJSA_SC_SB_EEEEEJEEEEEvNT_6ParamsE,"ax",@progbits
	.align	128
.text._ZN7cutlass13device_kernelINS_4fmha6kernel13FmhaKernelTmaINS1_10collective15FmhaMainloopTmaINS_10bfloat16_tEfN4cute5tupleIJNS7_1CILi64EEENS9_ILi128EEENS9_ILi80EEEEEENS4_14ResidualFusionEJEEENS4_15FmhaFwdEpilogueIS6_fNS8_IJSA_SC_SB_EEEEEJEEEEEvNT_6ParamsE:
        .type           _ZN7cutlass13device_kernelINS_4fmha6kernel13FmhaKernelTmaINS1_10collective15FmhaMainloopTmaINS_10bfloat16_tEfN4cute5tupleIJNS7_1CILi64EEENS9_ILi128EEENS9_ILi80EEEEEENS4_14ResidualFusionEJEEENS4_15FmhaFwdEpilogueIS6_fNS8_IJSA_SC_SB_EEEEEJEEEEEvNT_6ParamsE,@function
        .size           _ZN7cutlass13device_kernelINS_4fmha6kernel13FmhaKernelTmaINS1_10collective15FmhaMainloopTmaINS_10bfloat16_tEfN4cute5tupleIJNS7_1CILi64EEENS9_ILi128EEENS9_ILi80EEEEEENS4_14ResidualFusionEJEEENS4_15FmhaFwdEpilogueIS6_fNS8_IJSA_SC_SB_EEEEEJEEEEEvNT_6ParamsE,(.L_x_99 - _ZN7cutlass13device_kernelINS_4fmha6kernel13FmhaKernelTmaINS1_10collective15FmhaMainloopTmaINS_10bfloat16_tEfN4cute5tupleIJNS7_1CILi64EEENS9_ILi128EEENS9_ILi80EEEEEENS4_14ResidualFusionEJEEENS4_15FmhaFwdEpilogueIS6_fNS8_IJSA_SC_SB_EEEEEJEEEEEvNT_6ParamsE)
        .other          _ZN7cutlass13device_kernelINS_4fmha6kernel13FmhaKernelTmaINS1_10collective15FmhaMainloopTmaINS_10bfloat16_tEfN4cute5tupleIJNS7_1CILi64EEENS9_ILi128EEENS9_ILi80EEEEEENS4_14ResidualFusionEJEEENS4_15FmhaFwdEpilogueIS6_fNS8_IJSA_SC_SB_EEEEEJEEEEEvNT_6ParamsE,@"STO_CUDA_ENTRY STV_DEFAULT"
_ZN7cutlass13device_kernelINS_4fmha6kernel13FmhaKernelTmaINS1_10collective15FmhaMainloopTmaINS_10bfloat16_tEfN4cute5tupleIJNS7_1CILi64EEENS9_ILi128EEENS9_ILi80EEEEEENS4_14ResidualFusionEJEEENS4_15FmhaFwdEpilogueIS6_fNS8_IJSA_SC_SB_EEEEEJEEEEEvNT_6ParamsE:
[----:B------:R-:W1:Y:S01]  /*0000*/  LDC R1, c[0x0][0x28] ;  /* 0x00000a00ff017b82 */ /* 0x000e620000000800 */
[----:B------:R-:W2:Y:S01]  /*0010*/  S2R R16, SR_TID.X ;  /* 0x0000000000107919 */ /* 0x000ea20000002100 */
[----:B------:R-:W-:Y:S01]  /*0020*/  ELECT P0, URZ, PT ;  /* 0x00000000003f782f */ /* 0x000fe20003800000 */
[----:B------:R-:W-:Y:S01]  /*0030*/  BSSY B0, `(.L_x_0) ;  /* 0x0000010000007945 */ /* 0x000fe20003800000 */
[----:B--2---:R-:W-:-:S05]  /*0040*/  SHF.R.U32.HI R9, RZ, 0x5, R16 ;  /* 0x00000005ff097819 */ /* 0x004fca0000011610 */
[----:B------:R-:W2:Y:S02]  /*0050*/  SHFL.IDX PT, R0, R9, RZ, 0x1f ;  /* 0x00001fff09007589 */ /* 0x000ea400000e0000 */
[----:B--2---:R-:W-:-:S13]  /*0060*/  ISETP.NE.OR P0, PT, R0, RZ, !P0 ;  /* 0x000000ff0000720c */ /* 0x004fda0004705670 */
[----:B-1----:R-:W-:Y:S05]  /*0070*/  @P0 BRA `(.L_x_1) ;  /* 0x00000000002c0947 */ /* 0x002fea0003800000 */
[----:B------:R-:W-:Y:S02]  /*0080*/  ULDC.64 UR4, c[0x0][0x198] ;  /* 0x0000660000047ab9 */ /* 0x000fe40000000a00 */
[----:B------:R-:W-:Y:S02]  /*0090*/  UIADD3 UR6, UP0, UR4, 0xf0, URZ ;  /* 0x000000f004067890 */ /* 0x000fe4000ff1e03f */
[----:B------:R-:W-:Y:S02]  /*00a0*/  UIADD3 UR8, UP1, UR4, 0x1f0, URZ ;  /* 0x000001f004087890 */ /* 0x000fe4000ff3e03f */
[----:B------:R-:W-:Y:S02]  /*00b0*/  UIADD3 UR4, UP2, UR4, 0x2f0, URZ ;  /* 0x000002f004047890 */ /* 0x000fe4000ff5e03f */
[----:B------:R-:W-:Y:S02]  /*00c0*/  UIADD3.X UR7, URZ, UR5, URZ, UP0, !UPT ;  /* 0x000000053f077290 */ /* 0x000fe400087fe43f */
[----:B------:R-:W-:-:S02]  /*00d0*/  UIADD3.X UR9, URZ, UR5, URZ, UP1, !UPT ;  /* 0x000000053f097290 */ /* 0x000fc40008ffe43f */
[----:B------:R-:W-:-:S05]  /*00e0*/  UIADD3.X UR5, URZ, UR5, URZ, UP2, !UPT ;  /* 0x000000053f057290 */ /* 0x000fca00097fe43f */
[----:B------:R1:W-:Y:S02]  /*00f0*/  UTMACCTL.PF [UR6] ;  /* 0x00000000060079b9 */ /* 0x0003e40008040000 */
[----:B------:R1:W-:Y:S02]  /*0100*/  UTMACCTL.PF [UR8] ;  /* 0x00000000080079b9 */ /* 0x0003e40008040000 */
[----:B------:R1:W-:Y:S02]  /*0110*/  UTMACCTL.PF [UR4] ;  /* 0x00000000040079b9 */ /* 0x0003e40008040000 */
[----:B-1----:R-:W-:Y:S01]  /*0120*/  NOP ;  /* 0x0000000000007918 */ /* 0x002fe20000000000 */
.L_x_1:
[----:B------:R-:W-:Y:S05]  /*0130*/  BSYNC B0 ;  /* 0x0000000000007941 */ /* 0x000fea0003800000 */
.L_x_0:
[----:B------:R-:W1:Y:S02]  /*0140*/  SHFL.IDX PT, R0, R9, RZ, 0x1f ;  /* 0x00001fff09007589 */ /* 0x000e6400000e0000 */
[----:B-1----:R-:W-:-:S13]  /*0150*/  ISETP.NE.AND P0, PT, R0, RZ, PT ;  /* 0x000000ff0000720c */ /* 0x002fda0003f05270 */
[----:B------:R-:W-:Y:S05]  /*0160*/  @P0 BRA `(.L_x_2) ;  /* 0x0000000000400947 */ /* 0x000fea0003800000 */
[----:B------:R-:W1:Y:S01]  /*0170*/  S2UR UR8, SR_CgaCtaId ;  /* 0x00000000000879c3 */ /* 0x000e620000008800 */
[----:B------:R-:W-:Y:S01]  /*0180*/  UMOV UR4, 0x400 ;  /* 0x0000040000047882 */ /* 0x000fe20000000000 */
[----:B------:R-:W-:Y:S01]  /*0190*/  UMOV UR5, 0x1 ;  /* 0x0000000100057882 */ /* 0x000fe20000000000 */
[----:B------:R-:W-:Y:S01]  /*01a0*/  UMOV UR6, 0x80 ;  /* 0x0000008000067882 */ /* 0x000fe20000000000 */
[----:B------:R-:W-:Y:S01]  /*01b0*/  ELECT P0, URZ, PT ;  /* 0x00000000003f782f */ /* 0x000fe20003800000 */
[----:B------:R-:W-:-:S04]  /*01c0*/  UIADD3 UR6, -UR6, 0x100000, URZ ;  /* 0x0010000006067890 */ /* 0x000fc8000fffe13f */
[----:B------:R-:W-:Y:S02]  /*01d0*/  USHF.L.U32 UR7, UR6, 0xb, URZ ;  /* 0x0000000b06077899 */ /* 0x000fe4000800063f */
[----:B------:R-:W-:Y:S02]  /*01e0*/  USHF.L.U32 UR6, UR6, 0x1, URZ ;  /* 0x0000000106067899 */ /* 0x000fe4000800063f */
[----:B-1----:R-:W-:Y:S02]  /*01f0*/  ULEA UR8, UR8, UR4, 0x18 ;  /* 0x0000000408087291 */ /* 0x002fe4000f8ec03f */
[----:B------:R-:W-:-:S04]  /*0200*/  UIADD3 UR4, -UR5, 0x100000, URZ ;  /* 0x0010000005047890 */ /* 0x000fc8000fffe13f */
[----:B------:R-:W-:Y:S02]  /*0210*/  USHF.L.U32 UR5, UR4, 0xb, URZ ;  /* 0x0000000b04057899 */ /* 0x000fe4000800063f */
[----:B------:R-:W-:Y:S01]  /*0220*/  USHF.L.U32 UR4, UR4, 0x1, URZ ;  /* 0x0000000104047899 */ /* 0x000fe2000800063f */
[----:B------:R-:W1:Y:S11]  /*0230*/  FENCE.VIEW.ASYNC.S ;  /* 0x00000000000073c6 */ /* 0x000e760000000000 */
[----:B-1----:R1:W2:Y:S01]  /*0240*/  SYNCS.EXCH.64 URZ, [UR8+0x16840], UR4 ;  /* 0x01684004083f75b2 */ /* 0x0022a20008000100 */
[----:B------:R1:W3:Y:S01]  /*0250*/  SYNCS.EXCH.64 URZ, [UR8+0x16848], UR6 ;  /* 0x01684806083f75b2 */ /* 0x0002e20008000100 */
[----:B------:R-:W-:Y:S01]  /*0260*/  NOP ;  /* 0x0000000000007918 */ /* 0x000fe20000000000 */
.L_x_2:
[----:B------:R-:W4:Y:S01]  /*0270*/  SHFL.IDX PT, R0, R9, RZ, 0x1f ;  /* 0x00001fff09007589 */ /* 0x000f2200000e0000 */
[----:B------:R-:W-:Y:S01]  /*0280*/  NOP ;  /* 0x0000000000007918 */ /* 0x000fe20000000000 */
[----:B----4-:R-:W-:-:S13]  /*0290*/  ISETP.NE.AND P0, PT, R0, RZ, PT ;  /* 0x000000ff0000720c */ /* 0x010fda0003f05270 */
[----:B------:R-:W-:Y:S05]  /*02a0*/  @P0 BRA `(.L_x_3) ;  /* 0x0000000000580947 */ /* 0x000fea0003800000 */
[----:B-1----:R-:W1:Y:S01]  /*02b0*/  S2UR UR5, SR_CgaCtaId ;  /* 0x00000000000579c3 */ /* 0x002e620000008800 */
[----:B------:R-:W-:Y:S01]  /*02c0*/  UMOV UR4, 0x400 ;  /* 0x0000040000047882 */ /* 0x000fe20000000000 */
[----:B------:R-:W-:Y:S01]  /*02d0*/  UMOV UR6, 0x1 ;  /* 0x0000000100067882 */ /* 0x000fe20000000000 */
[----:B------:R-:W-:Y:S01]  /*02e0*/  UMOV UR7, 0x80 ;  /* 0x0000008000077882 */ /* 0x000fe20000000000 */
[----:B------:R-:W-:Y:S01]  /*02f0*/  ELECT P0, URZ, PT ;  /* 0x00000000003f782f */ /* 0x000fe20003800000 */
[----:B-1----:R-:W-:Y:S02]  /*0300*/  ULEA UR8, UR5, UR4, 0x18 ;  /* 0x0000000405087291 */ /* 0x002fe4000f8ec03f */
[----:B------:R-:W-:-:S04]  /*0310*/  UIADD3 UR4, -UR6, 0x100000, URZ ;  /* 0x0010000006047890 */ /* 0x000fc8000fffe13f */
[----:B------:R-:W-:Y:S02]  /*0320*/  USHF.L.U32 UR5, UR4, 0xb, URZ ;  /* 0x0000000b04057899 */ /* 0x000fe4000800063f */
[----:B------:R-:W-:Y:S02]  /*0330*/  USHF.L.U32 UR4, UR4, 0x1, URZ ;  /* 0x0000000104047899 */ /* 0x000fe4000800063f */
[----:B------:R-:W-:-:S04]  /*0340*/  UIADD3 UR6, -UR7, 0x100000, URZ ;  /* 0x0010000007067890 */ /* 0x000fc8000fffe13f */
[----:B------:R-:W-:Y:S02]  /*0350*/  USHF.L.U32 UR7, UR6, 0xb, URZ ;  /* 0x0000000b06077899 */ /* 0x000fe4000800063f */
[----:B------:R-:W-:Y:S01]  /*0360*/  USHF.L.U32 UR6, UR6, 0x1, URZ ;  /* 0x0000000106067899 */ /* 0x000fe2000800063f */
[----:B------:R-:W1:Y:S03]  /*0370*/  FENCE.VIEW.ASYNC.S ;  /* 0x00000000000073c6 */ /* 0x000e660000000000 */
[----:B-1----:R4:W1:Y:S08]  /*0380*/  SYNCS.EXCH.64 URZ, [UR8+0x16800], UR4 ;  /* 0x01680004083f75b2 */ /* 0x0028700008000100 */
[----:B------:R4:W1:Y:S01]  /*0390*/  SYNCS.EXCH.64 URZ, [UR8+0x16820], UR6 ;  /* 0x01682006083f75b2 */ /* 0x0008620008000100 */
[----:B------:R4:W1:Y:S01]  /*03a0*/  SYNCS.EXCH.64 URZ, [UR8+0x16808], UR4 ;  /* 0x01680804083f75b2 */ /* 0x0008620008000100 */
[----:B------:R4:W1:Y:S01]  /*03b0*/  SYNCS.EXCH.64 URZ, [UR8+0x16828], UR6 ;  /* 0x01682806083f75b2 */ /* 0x0008620008000100 */
[----:B------:R4:W1:Y:S01]  /*03c0*/  SYNCS.EXCH.64 URZ, [UR8+0x16810], UR4 ;  /* 0x01681004083f75b2 */ /* 0x0008620008000100 */
[----:B------:R4:W1:Y:S01]  /*03d0*/  SYNCS.EXCH.64 URZ, [UR8+0x16830], UR6 ;  /* 0x01683006083f75b2 */ /* 0x0008620008000100 */
[----:B------:R4:W1:Y:S01]  /*03e0*/  SYNCS.EXCH.64 URZ, [UR8+0x16818], UR4 ;  /* 0x01681804083f75b2 */ /* 0x0008620008000100 */
[----:B------:R4:W1:Y:S02]  /*03f0*/  SYNCS.EXCH.64 URZ, [UR8+0x16838], UR6 ;  /* 0x01683806083f75b2 */ /* 0x0008640008000100 */
[----:B----4-:R-:W-:Y:S01]  /*0400*/  NOP ;  /* 0x0000000000007918 */ /* 0x010fe20000000000 */
.L_x_3:
        /* <DEDUP_REMOVED lines=26> */
.L_x_4:
[----:B------:R-:W4:Y:S01]  /*05b0*/  SHFL.IDX PT, R9, R9, RZ, 0x1f ;  /* 0x00001fff09097589 */ /* 0x000f2200000e0000 */
[----:B------:R-:W-:Y:S02]  /*05c0*/  ELECT P0, URZ, PT ;  /* 0x00000000003f782f */ /* 0x000fe40003800000 */
[----:B------:R-:W-:Y:S01]  /*05d0*/  SHF.R.S32.HI R3, RZ, 0x1f, R16 ;  /* 0x0000001fff037819 */ /* 0x000fe20000011410 */
[----:B------:R-:W-:Y:S01]  /*05e0*/  NOP ;  /* 0x0000000000007918 */ /* 0x000fe20000000000 */
[----:B------:R-:W4:Y:S01]  /*05f0*/  S2UR UR44, SR_CTAID.Y ;  /* 0x00000000002c79c3 */ /* 0x000f220000002600 */
[----:B------:R-:W-:Y:S01]  /*0600*/  BSSY B0, `(.L_x_5) ;  /* 0x000003f000007945 */ /* 0x000fe20003800000 */
[----:B------:R-:W-:Y:S01]  /*0610*/  LEA.HI R3, R3, R16, RZ, 0x7 ;  /* 0x0000001003037211 */ /* 0x000fe200078f38ff */
[----:B------:R-:W-:-:S03]  /*0620*/  IMAD.MOV.U32 R8, RZ, RZ, RZ ;  /* 0x000000ffff087224 */ /* 0x000fc600078e00ff */
[----:B------:R-:W-:Y:S02]  /*0630*/  LOP3.LUT R3, R3, 0xffffff80, RZ, 0xc0, !PT ;  /* 0xffffff8003037812 */ /* 0x000fe400078ec0ff */
[----:B------:R-:W4:Y:S03]  /*0640*/  S2UR UR45, SR_CTAID.Z ;  /* 0x00000000002d79c3 */ /* 0x000f260000002700 */
[----:B------:R-:W-:-:S05]  /*0650*/  IMAD.IADD R0, R16, 0x1, -R3 ;  /* 0x0000000110007824 */ /* 0x000fca00078e0a03 */
[----:B-123--:R-:W-:Y:S01]  /*0660*/  BAR.SYNC.DEFER_BLOCKING 0x0 ;  /* 0x0000000000007b1d */ /* 0x00efe20000010000 */
[----:B----4-:R-:W-:-:S13]  /*0670*/  ISETP.EQ.AND P1, PT, R9, RZ, P0 ;  /* 0x000000ff0900720c */ /* 0x010fda0000722270 */
[----:B------:R-:W-:Y:S05]  /*0680*/  @!P1 BRA `(.L_x_6) ;  /* 0x0000000000d89947 */ /* 0x000fea0003800000 */
[----:B------:R-:W1:Y:S01]  /*0690*/  S2R R3, SR_CgaCtaId ;  /* 0x0000000000037919 */ /* 0x000e620000008800 */
[----:B------:R-:W-:Y:S02]  /*06a0*/  MOV R2, 0x400 ;  /* 0x0000040000027802 */ /* 0x000fe40000000f00 */
[----:B------:R-:W-:Y:S02]  /*06b0*/  MOV R4, 0x1 ;  /* 0x0000000100047802 */ /* 0x000fe40000000f00 */
[----:B------:R-:W-:Y:S02]  /*06c0*/  ISETP.NE.AND P3, PT, R0, RZ, PT ;  /* 0x000000ff0000720c */ /* 0x000fe40003f65270 */
[----:B-1----:R-:W-:Y:S02]  /*06d0*/  LEA R3, R3, R2, 0x18 ;  /* 0x0000000203037211 */ /* 0x002fe400078ec0ff */
[----:B------:R-:W-:-:S04]  /*06e0*/  SHF.L.U32 R2, R4, 0x1f, RZ ;  /* 0x0000001f04027819 */ /* 0x000fc800000006ff */
[----:B------:R-:W1:Y:S02]  /*06f0*/  SYNCS.PHASECHK.TRANS64.TRYWAIT P2, [R3+URZ+0x16848], R2 ;  /* 0x01684802030075a7 */ /* 0x000e64000804017f */
[----:B-1----:R-:W-:Y:S05]  /*0700*/  @!P2 BRA `(.L_x_7) ;  /* 0x000000ec00f8a947 */ /* 0x002fea0003800000 */
.L_x_78:
[----:B------:R-:W-:Y:S05]  /*0710*/  @P3 BRA `(.L_x_8) ;  /* 0x0000000000143947 */ /* 0x000fea0003800000 */
[----:B------:R-:W-:Y:S01]  /*0720*/  LOP3.LUT P2, RZ, R16, 0x1f, RZ, 0xc0, !PT ;  /* 0x0000001f10ff7812 */ /* 0x000fe2000784c0ff */
[----:B-1----:R-:W-:-:S04]  /*0730*/  IMAD.MOV.U32 R2, RZ, RZ, 0x2800 ;  /* 0x00002800ff027424 */ /* 0x002fc800078e00ff */
[----:B------:R2:W-:Y:S08]  /*0740*/  SYNCS.ARRIVE.TRANS64 RZ, [R3+URZ+0x16840], R2 ;  /* 0x0168400203ff79a7 */ /* 0x0005f0000800003f */
[----:B------:R-:W-:Y:S05]  /*0750*/  @!P2 BRA `(.L_x_8) ;  /* 0x000000000004a947 */ /* 0x000fea0003800000 */
[----:B------:R-:W-:Y:S01]  /*0760*/  BPT.TRAP 0x1 ;  /* 0x000000040000795c */ /* 0x000fe20000300000 */
.L_x_8:
[----:B------:R-:W3:Y:S01]  /*0770*/  S2UR UR11, SR_CTAID.X ;  /* 0x00000000000b79c3 */ /* 0x000ee20000002500 */
[----:B------:R-:W-:Y:S01]  /*0780*/  R2UR UR8, R3 ;  /* 0x00000000030872ca */ /* 0x000fe200000e0000 */
[----:B------:R-:W-:Y:S01]  /*0790*/  ULDC.64 UR4, c[0x0][0x198] ;  /* 0x0000660000047ab9 */ /* 0x000fe20000000a00 */
[----:B------:R-:W-:Y:S01]  /*07a0*/  UMOV UR6, 0x0 ;  /* 0x0000000000067882 */ /* 0x000fe20000000000 */
[----:B------:R-:W-:Y:S01]  /*07b0*/  UIADD3 UR4, UP0, UR4, 0xf0, URZ ;  /* 0x000000f004047890 */ /* 0x000fe2000ff1e03f */
[----:B------:R-:W-:Y:S01]  /*07c0*/  UMOV UR7, 0x10000000 ;  /* 0x1000000000077882 */ /* 0x000fe20000000000 */
[----:B------:R-:W-:Y:S02]  /*07d0*/  UMOV UR10, URZ ;  /* 0x0000003f000a7c82 */ /* 0x000fe40008000000 */
[----:B------:R-:W-:Y:S01]  /*07e0*/  UIADD3.X UR5, URZ, UR5, URZ, UP0, !UPT ;  /* 0x000000053f057290 */ /* 0x000fe200087fe43f */
[----:B------:R-:W-:Y:S01]  /*07f0*/  UMOV UR12, UR44 ;  /* 0x0000002c000c7c82 */ /* 0x000fe20008000000 */
[----:B------:R-:W-:Y:S01]  /*0800*/  UMOV UR13, UR45 ;  /* 0x0000002d000d7c82 */ /* 0x000fe20008000000 */
[----:B------:R-:W-:Y:S01]  /*0810*/  UMOV UR34, 0x10 ;  /* 0x0000001000227882 */ /* 0x000fe20000000000 */
[----:B------:R-:W-:-:S02]  /*0820*/  UMOV UR36, UR44 ;  /* 0x0000002c00247c82 */ /* 0x000fc40008000000 */
[----:B------:R-:W-:Y:S02]  /*0830*/  UIADD3 UR9, UR8, 0x16840, URZ ;  /* 0x0001684008097890 */ /* 0x000fe4000fffe03f */
[----:B------:R-:W-:Y:S02]  /*0840*/  UIADD3 UR32, UR8, 0x800, URZ ;  /* 0x0000080008207890 */ /* 0x000fe4000fffe03f */
[----:B------:R-:W-:Y:S02]  /*0850*/  UIADD3 UR24, UR8, 0x1000, URZ ;  /* 0x0000100008187890 */ /* 0x000fe4000fffe03f */
[----:B------:R-:W-:Y:S02]  /*0860*/  UIADD3 UR16, UR8, 0x1800, URZ ;  /* 0x0000180008107890 */ /* 0x000fe4000fffe03f */
[----:B------:R-:W-:Y:S02]  /*0870*/  UIADD3 UR40, UR8, 0x2000, URZ ;  /* 0x0000200008287890 */ /* 0x000fe4000fffe03f */
[----:B---3--:R-:W-:Y:S01]  /*0880*/  USHF.L.U32 UR11, UR11, 0x6, URZ ;  /* 0x000000060b0b7899 */ /* 0x008fe2000800063f */
[----:B------:R-:W-:Y:S01]  /*0890*/  UMOV UR37, UR45 ;  /* 0x0000002d00257c82 */ /* 0x000fe20008000000 */
[----:B------:R-:W-:Y:S01]  /*08a0*/  UMOV UR33, UR9 ;  /* 0x0000000900217c82 */ /* 0x000fe20008000000 */
[----:B------:R-:W-:Y:S01]  /*08b0*/  UMOV UR26, 0x20 ;  /* 0x00000020001a7882 */ /* 0x000fe20000000000 */
[----:B------:R-:W-:Y:S01]  /*08c0*/  UMOV UR28, UR44 ;  /* 0x0000002c001c7c82 */ /* 0x000fe20008000000 */
[----:B------:R-:W-:-:S02]  /*08d0*/  UMOV UR29, UR45 ;  /* 0x0000002d001d7c82 */ /* 0x000fc40008000000 */
[----:B------:R-:W-:Y:S01]  /*08e0*/  UMOV UR35, UR11 ;  /* 0x0000000b00237c82 */ /* 0x000fe20008000000 */
[----:B------:R-:W-:Y:S01]  /*08f0*/  UMOV UR25, UR9 ;  /* 0x0000000900197c82 */ /* 0x000fe20008000000 */
[----:B------:R-:W-:Y:S01]  /*0900*/  UMOV UR27, UR11 ;  /* 0x0000000b001b7c82 */ /* 0x000fe20008000000 */
[----:B------:R3:W-:Y:S01]  /*0910*/  UTMALDG.4D [UR8], [UR4], desc[UR6] ;  /* 0x00000608040075b4 */ /* 0x0007e20008019000 */
[----:B------:R-:W-:Y:S01]  /*0920*/  UMOV UR18, 0x30 ;  /* 0x0000003000127882 */ /* 0x000fe20000000000 */
[----:B------:R-:W-:Y:S01]  /*0930*/  UMOV UR20, UR44 ;  /* 0x0000002c00147c82 */ /* 0x000fe20008000000 */
[----:B------:R-:W-:Y:S01]  /*0940*/  UMOV UR21, UR45 ;  /* 0x0000002d00157c82 */ /* 0x000fe20008000000 */
[----:B------:R-:W-:Y:S01]  /*0950*/  UMOV UR17, UR9 ;  /* 0x0000000900117c82 */ /* 0x000fe20008000000 */
[----:B------:R-:W-:Y:S01]  /*0960*/  UMOV UR19, UR11 ;  /* 0x0000000b00137c82 */ /* 0x000fe20008000000 */
[----:B------:R-:W-:Y:S01]  /*0970*/  UMOV UR42, 0x40 ;  /* 0x00000040002a7882 */ /* 0x000fe20000000000 */
[----:B------:R-:W-:Y:S01]  /*0980*/  UMOV UR41, UR9 ;  /* 0x0000000900297c82 */ /* 0x000fe20008000000 */
[----:B------:R3:W-:Y:S01]  /*0990*/  UTMALDG.4D [UR32], [UR4], desc[UR6] ;  /* 0x00000620040075b4 */ /* 0x0007e20008019000 */
[----:B------:R-:W-:Y:S01]  /*09a0*/  UMOV UR43, UR11 ;  /* 0x0000000b002b7c82 */ /* 0x000fe20008000000 */
[----:B------:R3:W-:Y:S01]  /*09b0*/  UTMALDG.4D [UR24], [UR4], desc[UR6] ;  /* 0x00000618040075b4 */ /* 0x0007e20008019000 */
[----:B------:R3:W-:Y:S01]  /*09c0*/  UTMALDG.4D [UR16], [UR4], desc[UR6] ;  /* 0x00000610040075b4 */ /* 0x0007e20008019000 */
[----:B------:R3:W-:Y:S02]  /*09d0*/  UTMALDG.4D [UR40], [UR4], desc[UR6] ;  /* 0x00000628040075b4 */ /* 0x0007e40008019000 */
[----:B---3--:R-:W-:Y:S01]  /*09e0*/  NOP ;  /* 0x0000000000007918 */ /* 0x008fe20000000000 */
.L_x_6:
[----:B------:R-:W-:Y:S05]  /*09f0*/  BSYNC B0 ;  /* 0x0000000000007941 */ /* 0x000fea0003800000 */
.L_x_5:
[----:B------:R-:W3:Y:S01]  /*0a00*/  LDC R10, c[0x0][0x28c] ;  /* 0x0000a300ff0a7b82 */ /* 0x000ee20000000800 */
[----:B------:R-:W-:Y:S01]  /*0a10*/  BSSY B0, `(.L_x_9) ;  /* 0x00000f5000007945 */ /* 0x000fe20003800000 */
[----:B------:R-:W-:Y:S01]  /*0a20*/  MOV R6, 0x1 ;  /* 0x0000000100067802 */ /* 0x000fe20000000f00 */
[----:B------:R-:W-:Y:S02]  /*0a30*/  IMAD.MOV.U32 R4, RZ, RZ, 0x1 ;  /* 0x00000001ff047424 */ /* 0x000fe400078e00ff */
[----:B------:R-:W-:Y:S02]  /*0a40*/  IMAD.MOV.U32 R5, RZ, RZ, RZ ;  /* 0x000000ffff057224 */ /* 0x000fe400078e00ff */
[----:B---3--:R-:W-:-:S05]  /*0a50*/  VIADD R22, R10, 0x7f ;  /* 0x0000007f0a167836 */ /* 0x008fca0000000000 */
[----:B-12---:R-:W-:-:S04]  /*0a60*/  SHF.R.S32.HI R3, RZ, 0x1f, R22 ;  /* 0x0000001fff037819 */ /* 0x006fc80000011416 */
[----:B------:R-:W-:-:S04]  /*0a70*/  LEA.HI R22, R3, R22, RZ, 0x7 ;  /* 0x0000001603167211 */ /* 0x000fc800078f38ff */
[----:B------:R-:W-:-:S04]  /*0a80*/  SHF.R.S32.HI R7, RZ, 0x7, R22 ;  /* 0x00000007ff077819 */ /* 0x000fc80000011416 */
[----:B------:R-:W-:Y:S01]  /*0a90*/  SHF.L.U32 R7, R7, 0x1, RZ ;  /* 0x0000000107077819 */ /* 0x000fe200000006ff */
[----:B------:R-:W-:Y:S06]  /*0aa0*/  @!P1 BRA `(.L_x_10) ;  /* 0x0000000c00ac9947 */ /* 0x000fec0003800000 */
[----:B------:R-:W-:Y:S01]  /*0ab0*/  ISETP.GE.AND P1, PT, R10, 0x1, PT ;  /* 0x000000010a00780c */ /* 0x000fe20003f26270 */
[----:B------:R-:W-:Y:S01]  /*0ac0*/  IMAD.MOV.U32 R8, RZ, RZ, RZ ;  /* 0x000000ffff087224 */ /* 0x000fe200078e00ff */
[----:B------:R-:W-:Y:S01]  /*0ad0*/  LOP3.LUT R12, R16, 0x1f, RZ, 0xc0, !PT ;  /* 0x0000001f100c7812 */ /* 0x000fe200078ec0ff */
[----:B------:R-:W-:-:S10]  /*0ae0*/  IMAD.MOV.U32 R5, RZ, RZ, RZ ;  /* 0x000000ffff057224 */ /* 0x000fd400078e00ff */
        /* <DEDUP_REMOVED lines=9> */
.L_x_79:
[----:B------:R-:W-:Y:S01]  /*0b80*/  IMAD.MOV.U32 R5, RZ, RZ, 0x1 ;  /* 0x00000001ff057424 */ /* 0x000fe200078e00ff */
[----:B------:R-:W-:Y:S06]  /*0b90*/  @P2 BRA `(.L_x_13) ;  /* 0x0000000000142947 */ /* 0x000fec0003800000 */
[----:B------:R-:W-:Y:S01]  /*0ba0*/  ISETP.NE.AND P1, PT, R12, RZ, PT ;  /* 0x000000ff0c00720c */ /* 0x000fe20003f25270 */
[----:B-1----:R-:W-:-:S04]  /*0bb0*/  IMAD.MOV.U32 R2, RZ, RZ, 0x5000 ;  /* 0x00005000ff027424 */ /* 0x002fc800078e00ff */
[----:B------:R2:W-:Y:S08]  /*0bc0*/  SYNCS.ARRIVE.TRANS64 RZ, [R3+URZ+0x16800], R2 ;  /* 0x0168000203ff79a7 */ /* 0x0005f0000800003f */
[----:B------:R-:W-:Y:S05]  /*0bd0*/  @!P1 BRA `(.L_x_13) ;  /* 0x0000000000049947 */ /* 0x000fea0003800000 */
[----:B------:R-:W-:Y:S01]  /*0be0*/  BPT.TRAP 0x1 ;  /* 0x000000040000795c */ /* 0x000fe20000300000 */
.L_x_13:
[----:B------:R-:W3:Y:S01]  /*0bf0*/  S2R R11, SR_CgaCtaId ;  /* 0x00000000000b7919 */ /* 0x000ee20000008800 */
[----:B------:R-:W-:Y:S01]  /*0c00*/  R2UR UR14, R3 ;  /* 0x00000000030e72ca */ /* 0x000fe200000e0000 */
[----:B------:R-:W-:Y:S01]  /*0c10*/  ULDC.64 UR4, c[0x0][0x198] ;  /* 0x0000660000047ab9 */ /* 0x000fe20000000a00 */
[----:B------:R-:W-:Y:S01]  /*0c20*/  UMOV UR43, URZ ;  /* 0x0000003f002b7c82 */ /* 0x000fe20008000000 */
[----:B------:R-:W-:Y:S01]  /*0c30*/  UIADD3 UR4, UP0, UR4, 0x1f0, URZ ;  /* 0x000001f004047890 */ /* 0x000fe2000ff1e03f */
[----:B-12---:R-:W-:Y:S01]  /*0c40*/  MOV R2, 0x400 ;  /* 0x0000040000027802 */ /* 0x006fe20000000f00 */
[----:B------:R-:W-:Y:S01]  /*0c50*/  UMOV UR6, 0x0 ;  /* 0x0000000000067882 */ /* 0x000fe20000000000 */
[----:B------:R-:W-:Y:S01]  /*0c60*/  UMOV UR7, 0x10000000 ;  /* 0x1000000000077882 */ /* 0x000fe20000000000 */
[----:B------:R-:W-:Y:S01]  /*0c70*/  UIADD3.X UR5, URZ, UR5, URZ, UP0, !UPT ;  /* 0x000000053f057290 */ /* 0x000fe200087fe43f */
[----:B------:R-:W-:Y:S01]  /*0c80*/  MOV R3, 0x1 ;  /* 0x0000000100037802 */ /* 0x000fe20000000f00 */
[----:B------:R-:W-:Y:S01]  /*0c90*/  UMOV UR42, URZ ;  /* 0x0000003f002a7c82 */ /* 0x000fe20008000000 */
[----:B------:R-:W-:Y:S01]  /*0ca0*/  UMOV UR10, 0x10 ;  /* 0x00000010000a7882 */ /* 0x000fe20000000000 */
[----:B------:R-:W-:Y:S01]  /*0cb0*/  UMOV UR12, UR44 ;  /* 0x0000002c000c7c82 */ /* 0x000fe20008000000 */
[----:B------:R-:W-:Y:S01]  /*0cc0*/  UMOV UR13, UR45 ;  /* 0x0000002d000d7c82 */ /* 0x000fe20008000000 */
[----:B------:R-:W-:Y:S01]  /*0cd0*/  UIADD3 UR40, UR14, 0x2800, URZ ;  /* 0x000028000e287890 */ /* 0x000fe2000fffe03f */
[----:B------:R-:W-:Y:S01]  /*0ce0*/  SHF.L.U32 R3, R3, 0x1f, RZ ;  /* 0x0000001f03037819 */ /* 0x000fe200000006ff */
[----:B------:R-:W-:Y:S01]  /*0cf0*/  UIADD3 UR41, UR14, 0x16800, URZ ;  /* 0x000168000e297890 */ /* 0x000fe2000fffe03f */
[----:B------:R-:W-:Y:S01]  /*0d00*/  ISETP.NE.AND P2, PT, R0, RZ, PT ;  /* 0x000000ff0000720c */ /* 0x000fe20003f45270 */
[----:B------:R-:W-:Y:S01]  /*0d10*/  UIADD3 UR8, UR14, 0x3800, URZ ;  /* 0x000038000e087890 */ /* 0x000fe2000fffe03f */
[----:B------:R-:W-:Y:S01]  /*0d20*/  UMOV UR11, UR43 ;  /* 0x0000002b000b7c82 */ /* 0x000fe20008000000 */
[----:B------:R-:W-:-:S03]  /*0d30*/  UIADD3 UR24, UR14, 0x4800, URZ ;  /* 0x000048000e187890 */ /* 0x000fc6000fffe03f */
[----:B------:R-:W-:Y:S01]  /*0d40*/  UMOV UR9, UR41 ;  /* 0x0000002900097c82 */ /* 0x000fe20008000000 */
[----:B------:R-:W-:Y:S01]  /*0d50*/  UIADD3 UR16, UR14, 0x5800, URZ ;  /* 0x000058000e107890 */ /* 0x000fe2000fffe03f */
[----:B------:R-:W-:Y:S01]  /*0d60*/  UTMALDG.4D [UR40], [UR4], desc[UR6] ;  /* 0x00000628040075b4 */ /* 0x000fe20008019000 */
[----:B------:R-:W-:Y:S01]  /*0d70*/  UMOV UR26, 0x20 ;  /* 0x00000020001a7882 */ /* 0x000fe20000000000 */
[----:B------:R-:W-:Y:S01]  /*0d80*/  UMOV UR28, UR44 ;  /* 0x0000002c001c7c82 */ /* 0x000fe20008000000 */
[----:B------:R-:W-:Y:S01]  /*0d90*/  UMOV UR29, UR45 ;  /* 0x0000002d001d7c82 */ /* 0x000fe20008000000 */
[----:B------:R-:W-:Y:S01]  /*0da0*/  UMOV UR27, UR43 ;  /* 0x0000002b001b7c82 */ /* 0x000fe20008000000 */
[----:B------:R-:W-:Y:S01]  /*0db0*/  UMOV UR25, UR41 ;  /* 0x0000002900197c82 */ /* 0x000fe20008000000 */
[----:B------:R-:W-:Y:S01]  /*0dc0*/  UMOV UR18, 0x30 ;  /* 0x0000003000127882 */ /* 0x000fe20000000000 */
[----:B---3--:R-:W-:Y:S01]  /*0dd0*/  LEA R4, R11, R2, 0x18 ;  /* 0x000000020b047211 */ /* 0x008fe200078ec0ff */
[----:B------:R1:W-:Y:S01]  /*0de0*/  UTMALDG.4D [UR8], [UR4], desc[UR6] ;  /* 0x00000608040075b4 */ /* 0x0003e20008019000 */
[----:B------:R-:W-:Y:S01]  /*0df0*/  UMOV UR20, UR44 ;  /* 0x0000002c00147c82 */ /* 0x000fe20008000000 */
[----:B------:R-:W-:Y:S01]  /*0e00*/  UMOV UR21, UR45 ;  /* 0x0000002d00157c82 */ /* 0x000fe20008000000 */
[----:B------:R-:W-:Y:S01]  /*0e10*/  UMOV UR19, UR43 ;  /* 0x0000002b00137c82 */ /* 0x000fe20008000000 */
[----:B------:R-:W-:Y:S01]  /*0e20*/  IMAD R2, R5, 0x8, R4 ;  /* 0x0000000805027824 */ /* 0x000fe200078e0204 */
[----:B------:R-:W-:Y:S01]  /*0e30*/  UMOV UR17, UR41 ;  /* 0x0000002900117c82 */ /* 0x000fe20008000000 */
[----:B------:R2:W-:Y:S01]  /*0e40*/  UTMALDG.4D [UR24], [UR4], desc[UR6] ;  /* 0x00000618040075b4 */ /* 0x0005e20008019000 */
[----:B------:R2:W-:Y:S01]  /*0e50*/  UTMALDG.4D [UR16], [UR4], desc[UR6] ;  /* 0x00000610040075b4 */ /* 0x0005e20008019000 */
[----:B-1----:R-:W-:Y:S01]  /*0e60*/  UIADD3 UR8, UR14, 0x6800, URZ ;  /* 0x000068000e087890 */ /* 0x002fe2000fffe03f */
[----:B------:R-:W-:-:S08]  /*0e70*/  UMOV UR10, 0x40 ;  /* 0x00000040000a7882 */ /* 0x000fd00000000000 */
[----:B------:R2:W-:Y:S01]  /*0e80*/  UTMALDG.4D [UR8], [UR4], desc[UR6] ;  /* 0x00000608040075b4 */ /* 0x0005e20008019000 */
[----:B------:R-:W1:Y:S02]  /*0e90*/  SYNCS.PHASECHK.TRANS64.TRYWAIT P1, [R2+URZ+0x16820], R3 ;  /* 0x01682003020075a7 */ /* 0x000e64000802017f */
[----:B-12---:R-:W-:Y:S05]  /*0ea0*/  @!P1 BRA `(.L_x_14) ;  /* 0x000000e800389947 */ /* 0x006fea0003800000 */
.L_x_80:
[----:B------:R-:W-:Y:S01]  /*0eb0*/  IMAD.MOV.U32 R8, RZ, RZ, 0x1 ;  /* 0x00000001ff087424 */ /* 0x000fe200078e00ff */
[----:B------:R-:W-:Y:S06]  /*0ec0*/  @P2 BRA `(.L_x_15) ;  /* 0x0000000000142947 */ /* 0x000fec0003800000 */
[----:B------:R-:W-:Y:S02]  /*0ed0*/  ISETP.NE.AND P1, PT, R12, RZ, PT ;  /* 0x000000ff0c00720c */ /* 0x000fe40003f25270 */
[----:B-1----:R-:W-:-:S04]  /*0ee0*/  MOV R3, 0x5000 ;  /* 0x0000500000037802 */ /* 0x002fc80000000f00 */
[----:B------:R2:W-:Y:S07]  /*0ef0*/  SYNCS.ARRIVE.TRANS64 RZ, [R2+URZ+0x16800], R3 ;  /* 0x0168000302ff79a7 */ /* 0x0005ee000800003f */
[----:B------:R-:W-:Y:S05]  /*0f00*/  @!P1 BRA `(.L_x_15) ;  /* 0x0000000000049947 */ /* 0x000fea0003800000 */
[----:B------:R-:W-:Y:S01]  /*0f10*/  BPT.TRAP 0x1 ;  /* 0x000000040000795c */ /* 0x000fe20000300000 */
.L_x_15:
[C---:B------:R-:W-:Y:S01]  /*0f20*/  IMAD R4, R5.reuse, 0x5000, R4 ;  /* 0x0000500005047824 */ /* 0x040fe200078e0204 */
[----:B------:R-:W-:Y:S01]  /*0f30*/  R2UR UR33, R2 ;  /* 0x00000000022172ca */ /* 0x000fe200000e0000 */
[----:B------:R-:W-:Y:S01]  /*0f40*/  ULDC.64 UR4, c[0x0][0x198] ;  /* 0x0000660000047ab9 */ /* 0x000fe20000000a00 */
[----:B------:R-:W-:Y:S01]  /*0f50*/  UMOV UR35, URZ ;  /* 0x0000003f00237c82 */ /* 0x000fe20008000000 */
[----:B------:R-:W-:Y:S01]  /*0f60*/  UIADD3 UR4, UP0, UR4, 0x2f0, URZ ;  /* 0x000002f004047890 */ /* 0x000fe2000ff1e03f */
[----:B------:R-:W-:Y:S01]  /*0f70*/  R2UR UR8, R4 ;  /* 0x00000000040872ca */ /* 0x000fe200000e0000 */
[----:B------:R-:W-:Y:S01]  /*0f80*/  UMOV UR6, 0x0 ;  /* 0x0000000000067882 */ /* 0x000fe20000000000 */
[----:B------:R-:W-:Y:S01]  /*0f90*/  UMOV UR7, 0x10000000 ;  /* 0x1000000000077882 */ /* 0x000fe20000000000 */
[----:B------:R-:W-:Y:S01]  /*0fa0*/  UIADD3.X UR5, URZ, UR5, URZ, UP0, !UPT ;  /* 0x000000053f057290 */ /* 0x000fe200087fe43f */
[----:B------:R-:W-:Y:S01]  /*0fb0*/  VIADD R5, R5, 0x1 ;  /* 0x0000000105057836 */ /* 0x000fe20000000000 */
[----:B------:R-:W-:Y:S01]  /*0fc0*/  UMOV UR34, URZ ;  /* 0x0000003f00227c82 */ /* 0x000fe20008000000 */
[----:B------:R-:W-:Y:S01]  /*0fd0*/  UMOV UR36, UR44 ;  /* 0x0000002c00247c82 */ /* 0x000fe20008000000 */
[----:B------:R-:W-:Y:S01]  /*0fe0*/  UMOV UR37, UR45 ;  /* 0x0000002d00257c82 */ /* 0x000fe20008000000 */
[----:B------:R-:W-:Y:S01]  /*0ff0*/  UMOV UR26, 0x10 ;  /* 0x00000010001a7882 */ /* 0x000fe20000000000 */
[----:B------:R-:W-:Y:S01]  /*1000*/  UIADD3 UR33, UR33, 0x16800, URZ ;  /* 0x0001680021217890 */ /* 0x000fe2000fffe03f */
[----:B------:R-:W-:Y:S01]  /*1010*/  UMOV UR28, UR44 ;  /* 0x0000002c001c7c82 */ /* 0x000fe20008000000 */
[----:B------:R-:W-:-:S02]  /*1020*/  UMOV UR29, UR45 ;  /* 0x0000002d001d7c82 */ /* 0x000fc40008000000 */
[----:B------:R-:W-:Y:S02]  /*1030*/  UIADD3 UR32, UR8, 0x2800, URZ ;  /* 0x0000280008207890 */ /* 0x000fe4000fffe03f */
[----:B------:R-:W-:Y:S02]  /*1040*/  UIADD3 UR24, UR8, 0x3800, URZ ;  /* 0x0000380008187890 */ /* 0x000fe4000fffe03f */
[----:B------:R-:W-:Y:S02]  /*1050*/  UIADD3 UR40, UR8, 0x4800, URZ ;  /* 0x0000480008287890 */ /* 0x000fe4000fffe03f */
[----:B------:R-:W-:Y:S02]  /*1060*/  UIADD3 UR16, UR8, 0x5800, URZ ;  /* 0x0000580008107890 */ /* 0x000fe4000fffe03f */
[----:B------:R-:W-:Y:S01]  /*1070*/  UIADD3 UR8, UR8, 0x6800, URZ ;  /* 0x0000680008087890 */ /* 0x000fe2000fffe03f */
[----:B------:R3:W-:Y:S01]  /*1080*/  UTMALDG.4D [UR32], [UR4], desc[UR6] ;  /* 0x00000620040075b4 */ /* 0x0007e20008019000 */
[----:B------:R-:W-:Y:S01]  /*1090*/  UMOV UR27, UR35 ;  /* 0x00000023001b7c82 */ /* 0x000fe20008000000 */
[----:B------:R-:W-:Y:S01]  /*10a0*/  UMOV UR25, UR33 ;  /* 0x0000002100197c82 */ /* 0x000fe20008000000 */
[----:B------:R-:W-:Y:S01]  /*10b0*/  UMOV UR42, 0x20 ;  /* 0x00000020002a7882 */ /* 0x000fe20000000000 */
[----:B------:R-:W-:Y:S01]  /*10c0*/  UMOV UR43, UR35 ;  /* 0x00000023002b7c82 */ /* 0x000fe20008000000 */
[----:B------:R-:W-:Y:S01]  /*10d0*/  UMOV UR41, UR33 ;  /* 0x0000002100297c82 */ /* 0x000fe20008000000 */
[----:B------:R-:W-:Y:S01]  /*10e0*/  UMOV UR18, 0x30 ;  /* 0x0000003000127882 */ /* 0x000fe20000000000 */
[----:B------:R-:W-:Y:S01]  /*10f0*/  UMOV UR20, UR44 ;  /* 0x0000002c00147c82 */ /* 0x000fe20008000000 */
[----:B------:R-:W-:Y:S01]  /*1100*/  UMOV UR21, UR45 ;  /* 0x0000002d00157c82 */ /* 0x000fe20008000000 */
[----:B------:R3:W-:Y:S01]  /*1110*/  UTMALDG.4D [UR24], [UR4], desc[UR6] ;  /* 0x00000618040075b4 */ /* 0x0007e20008019000 */
[----:B------:R-:W-:Y:S01]  /*1120*/  UMOV UR19, UR35 ;  /* 0x0000002300137c82 */ /* 0x000fe20008000000 */
[----:B------:R-:W-:Y:S01]  /*1130*/  UMOV UR17, UR33 ;  /* 0x0000002100117c82 */ /* 0x000fe20008000000 */
[----:B------:R-:W-:Y:S01]  /*1140*/  UMOV UR10, 0x40 ;  /* 0x00000040000a7882 */ /* 0x000fe20000000000 */
[----:B------:R-:W-:Y:S01]  /*1150*/  UMOV UR12, UR44 ;  /* 0x0000002c000c7c82 */ /* 0x000fe20008000000 */
[----:B------:R-:W-:Y:S01]  /*1160*/  UMOV UR13, UR45 ;  /* 0x0000002d000d7c82 */ /* 0x000fe20008000000 */
[----:B------:R-:W-:Y:S01]  /*1170*/  UMOV UR11, UR35 ;  /* 0x00000023000b7c82 */ /* 0x000fe20008000000 */
[----:B------:R-:W-:Y:S01]  /*1180*/  UMOV UR9, UR33 ;  /* 0x0000002100097c82 */ /* 0x000fe20008000000 */
[----:B------:R3:W-:Y:S01]  /*1190*/  UTMALDG.4D [UR40], [UR4], desc[UR6] ;  /* 0x00000628040075b4 */ /* 0x0007e20008019000 */
[----:B------:R3:W-:Y:S01]  /*11a0*/  UTMALDG.4D [UR16], [UR4], desc[UR6] ;  /* 0x00000610040075b4 */ /* 0x0007e20008019000 */
[----:B------:R3:W-:Y:S02]  /*11b0*/  UTMALDG.4D [UR8], [UR4], desc[UR6] ;  /* 0x00000608040075b4 */ /* 0x0007e40008019000 */
[----:B---3--:R-:W-:Y:S01]  /*11c0*/  NOP ;  /* 0x0000000000007918 */ /* 0x008fe20000000000 */
.L_x_11:
[----:B------:R-:W-:Y:S01]  /*11d0*/  ISETP.GE.AND P1, PT, R10, 0x81, PT ;  /* 0x000000810a00780c */ /* 0x000fe20003f26270 */
[----:B------:R-:W-:-:S12]  /*11e0*/  IMAD.MOV.U32 R4, RZ, RZ, 0x1 ;  /* 0x00000001ff047424 */ /* 0x000fd800078e00ff */
[----:B------:R-:W-:Y:S05]  /*11f0*/  @!P1 BRA `(.L_x_16) ;  /* 0x0000000400d49947 */ /* 0x000fea0003800000 */
[----:B-12---:R-:W1:Y:S01]  /*1200*/  S2R R3, SR_CgaCtaId ;  /* 0x0000000000037919 */ /* 0x006e620000008800 */
[----:B------:R-:W-:Y:S02]  /*1210*/  MOV R2, 0x400 ;  /* 0x0000040000027802 */ /* 0x000fe40000000f00 */
[----:B------:R-:W-:Y:S02]  /*1220*/  MOV R4, 0x1 ;  /* 0x0000000100047802 */ /* 0x000fe40000000f00 */
[----:B------:R-:W-:Y:S02]  /*1230*/  ISETP.NE.AND P2, PT, R0, RZ, PT ;  /* 0x000000ff0000720c */ /* 0x000fe40003f45270 */
[----:B------:R-:W-:Y:S02]  /*1240*/  SHF.L.U32 R4, R4, 0x1f, RZ ;  /* 0x0000001f04047819 */ /* 0x000fe400000006ff */
[----:B-1----:R-:W-:-:S05]  /*1250*/  LEA R2, R3, R2, 0x18 ;  /* 0x0000000203027211 */ /* 0x002fca00078ec0ff */
[----:B------:R-:W-:-:S04]  /*1260*/  IMAD R3, R5, 0x8, R2 ;  /* 0x0000000805037824 */ /* 0x000fc800078e0202 */
[----:B------:R-:W1:Y:S02]  /*1270*/  SYNCS.PHASECHK.TRANS64.TRYWAIT P1, [R3+URZ+0x16820], R4 ;  /* 0x01682004030075a7 */ /* 0x000e64000802017f */
[----:B-1----:R-:W-:Y:S05]  /*1280*/  @!P1 BRA `(.L_x_17) ;  /* 0x000000e400549947 */ /* 0x002fea0003800000 */
.L_x_81:
[----:B------:R-:W-:Y:S05]  /*1290*/  @P2 BRA `(.L_x_18) ;  /* 0x0000000000142947 */ /* 0x000fea0003800000 */
[----:B------:R-:W-:Y:S01]  /*12a0*/  ISETP.NE.AND P1, PT, R12, RZ, PT ;  /* 0x000000ff0c00720c */ /* 0x000fe20003f25270 */
[----:B-1----:R-:W-:-:S04]  /*12b0*/  IMAD.MOV.U32 R4, RZ, RZ, 0x5000 ;  /* 0x00005000ff047424 */ /* 0x002fc800078e00ff */
[----:B------:R2:W-:Y:S08]  /*12c0*/  SYNCS.ARRIVE.TRANS64 RZ, [R3+URZ+0x16800], R4 ;  /* 0x0168000403ff79a7 */ /* 0x0005f0000800003f */
[----:B------:R-:W-:Y:S05]  /*12d0*/  @!P1 BRA `(.L_x_18) ;  /* 0x0000000000049947 */ /* 0x000fea0003800000 */
[----:B------:R-:W-:Y:S01]  /*12e0*/  BPT.TRAP 0x1 ;  /* 0x000000040000795c */ /* 0x000fe20000300000 */
.L_x_18:
[----:B------:R-:W3:Y:S01]  /*12f0*/  S2R R11, SR_CgaCtaId ;  /* 0x00000000000b7919 */ /* 0x000ee20000008800 */
[----:B------:R-:W-:Y:S01]  /*1300*/  IMAD R2, R5, 0x5000, R2 ;  /* 0x0000500005027824 */ /* 0x000fe200078e0202 */
[----:B------:R-:W-:Y:S01]  /*1310*/  R2UR UR43, R8 ;  /* 0x00000000082b72ca */ /* 0x000fe200000e0000 */
[----:B------:R-:W-:Y:S01]  /*1320*/  ULDC.64 UR4, c[0x0][0x198] ;  /* 0x0000660000047ab9 */ /* 0x000fe20000000a00 */
[----:B------:R-:W-:Y:S01]  /*1330*/  R2UR UR41, R3 ;  /* 0x00000000032972ca */ /* 0x000fe200000e0000 */
[----:B------:R-:W-:Y:S01]  /*1340*/  UIADD3 UR4, UP0, UR4, 0x1f0, URZ ;  /* 0x000001f004047890 */ /* 0x000fe2000ff1e03f */
[----:B------:R-:W-:Y:S01]  /*1350*/  R2UR UR14, R2 ;  /* 0x00000000020e72ca */ /* 0x000fe200000e0000 */
[----:B------:R-:W-:Y:S01]  /*1360*/  UMOV UR6, 0x0 ;  /* 0x0000000000067882 */ /* 0x000fe20000000000 */
[----:B------:R-:W-:Y:S01]  /*1370*/  IADD3 R5, R5, 0x1, RZ ;  /* 0x0000000105057810 */ /* 0x000fe20007ffe0ff */
[----:B------:R-:W-:Y:S01]  /*1380*/  UIADD3.X UR5, URZ, UR5, URZ, UP0, !UPT ;  /* 0x000000053f057290 */ /* 0x000fe200087fe43f */
[----:B------:R-:W-:Y:S01]  /*1390*/  MOV R2, 0x400 ;  /* 0x0000040000027802 */ /* 0x000fe20000000f00 */
[----:B------:R-:W-:Y:S01]  /*13a0*/  UMOV UR7, 0x10000000 ;  /* 0x1000000000077882 */ /* 0x000fe20000000000 */
[----:B------:R-:W-:Y:S01]  /*13b0*/  UMOV UR42, URZ ;  /* 0x0000003f002a7c82 */ /* 0x000fe20008000000 */
[----:B------:R-:W-:Y:S01]  /*13c0*/  UMOV UR18, 0x10 ;  /* 0x0000001000127882 */ /* 0x000fe20000000000 */
[----:B------:R-:W-:Y:S01]  /*13d0*/  UMOV UR20, UR44 ;  /* 0x0000002c00147c82 */ /* 0x000fe20008000000 */
[----:B------:R-:W-:Y:S01]  /*13e0*/  USHF.L.U32 UR43, UR43, 0x7, URZ ;  /* 0x000000072b2b7899 */ /* 0x000fe2000800063f */
[C---:B------:R-:W-:Y:S01]  /*13f0*/  ISETP.NE.AND P2, PT, R5.reuse, 0x4, PT ;  /* 0x000000040500780c */ /* 0x040fe20003f45270 */
[----:B------:R-:W-:Y:S01]  /*1400*/  UIADD3 UR41, UR41, 0x16800, URZ ;  /* 0x0001680029297890 */ /* 0x000fe2000fffe03f */
[C---:B------:R-:W-:Y:S01]  /*1410*/  ISETP.NE.AND P1, PT, R5.reuse, 0x4, PT ;  /* 0x000000040500780c */ /* 0x040fe20003f25270 */
[----:B------:R-:W-:Y:S01]  /*1420*/  UIADD3 UR40, UR14, 0x2800, URZ ;  /* 0x000028000e287890 */ /* 0x000fe2000fffe03f */
[----:B------:R-:W-:Y:S01]  /*1430*/  SEL R5, R5, RZ, P2 ;  /* 0x000000ff05057207 */ /* 0x000fe20001000000 */
[----:B------:R-:W-:Y:S01]  /*1440*/  UIADD3 UR16, UR14, 0x3800, URZ ;  /* 0x000038000e107890 */ /* 0x000fe2000fffe03f */
[----:B-12---:R-:W-:Y:S01]  /*1450*/  SEL R4, RZ, 0x1, !P1 ;  /* 0x00000001ff047807 */ /* 0x006fe20004800000 */
[----:B------:R-:W-:Y:S01]  /*1460*/  UIADD3 UR8, UR14, 0x4800, URZ ;  /* 0x000048000e087890 */ /* 0x000fe2000fffe03f */
[----:B------:R-:W-:Y:S01]  /*1470*/  ISETP.NE.AND P2, PT, R0, RZ, PT ;  /* 0x000000ff0000720c */ /* 0x000fe20003f45270 */
[----:B------:R-:W-:Y:S01]  /*1480*/  UMOV UR21, UR45 ;  /* 0x0000002d00157c82 */ /* 0x000fe20008000000 */
[----:B------:R-:W-:Y:S01]  /*1490*/  UMOV UR17, UR41 ;  /* 0x0000002900117c82 */ /* 0x000fe20008000000 */
[----:B------:R-:W-:Y:S01]  /*14a0*/  UMOV UR19, UR43 ;  /* 0x0000002b00137c82 */ /* 0x000fe20008000000 */
[----:B------:R-:W-:Y:S01]  /*14b0*/  UTMALDG.4D [UR40], [UR4], desc[UR6] ;  /* 0x00000628040075b4 */ /* 0x000fe20008019000 */
[----:B------:R-:W-:Y:S01]  /*14c0*/  UMOV UR10, 0x20 ;  /* 0x00000020000a7882 */ /* 0x000fe20000000000 */
[----:B------:R-:W-:Y:S01]  /*14d0*/  UMOV UR12, UR44 ;  /* 0x0000002c000c7c82 */ /* 0x000fe20008000000 */
[----:B------:R-:W-:Y:S01]  /*14e0*/  UMOV UR13, UR45 ;  /* 0x0000002d000d7c82 */ /* 0x000fe20008000000 */
[----:B------:R-:W-:Y:S01]  /*14f0*/  UMOV UR9, UR41 ;  /* 0x0000002900097c82 */ /* 0x000fe20008000000 */
[----:B------:R-:W-:Y:S01]  /*1500*/  UMOV UR11, UR43 ;  /* 0x0000002b000b7c82 */ /* 0x000fe20008000000 */
[----:B---3--:R-:W-:Y:S01]  /*1510*/  LEA R10, R11, R2, 0x18 ;  /* 0x000000020b0a7211 */ /* 0x008fe200078ec0ff */
[----:B------:R1:W-:Y:S01]  /*1520*/  UTMALDG.4D [UR16], [UR4], desc[UR6] ;  /* 0x00000610040075b4 */ /* 0x0003e20008019000 */
[----:B------:R-:W-:-:S03]  /*1530*/  SHF.L.U32 R2, R4, 0x1f, RZ ;  /* 0x0000001f04027819 */ /* 0x000fc600000006ff */
[----:B------:R-:W-:Y:S01]  /*1540*/  IMAD R3, R5, 0x8, R10 ;  /* 0x0000000805037824 */ /* 0x000fe200078e020a */
[----:B------:R2:W-:Y:S01]  /*1550*/  UTMALDG.4D [UR8], [UR4], desc[UR6] ;  /* 0x00000608040075b4 */ /* 0x0005e20008019000 */
[----:B-1----:R-:W-:Y:S01]  /*1560*/  UIADD3 UR16, UR14, 0x5800, URZ ;  /* 0x000058000e107890 */ /* 0x002fe2000fffe03f */
[----:B------:R-:W-:Y:S01]  /*1570*/  UMOV UR18, 0x30 ;  /* 0x0000003000127882 */ /* 0x000fe20000000000 */
[----:B--2---:R-:W-:-:S07]  /*1580*/  UIADD3 UR8, UR14, 0x6800, URZ ;  /* 0x000068000e087890 */ /* 0x004fce000fffe03f */
[----:B------:R1:W-:Y:S01]  /*1590*/  UTMALDG.4D [UR16], [UR4], desc[UR6] ;  /* 0x00000610040075b4 */ /* 0x0003e20008019000 */
[----:B------:R-:W-:Y:S02]  /*15a0*/  UMOV UR10, 0x40 ;  /* 0x00000040000a7882 */ /* 0x000fe40000000000 */
[----:B------:R1:W-:Y:S01]  /*15b0*/  UTMALDG.4D [UR8], [UR4], desc[UR6] ;  /* 0x00000608040075b4 */ /* 0x0003e20008019000 */
[----:B------:R-:W2:Y:S02]  /*15c0*/  SYNCS.PHASECHK.TRANS64.TRYWAIT P1, [R3+URZ+0x16820], R2 ;  /* 0x01682002030075a7 */ /* 0x000ea4000802017f */
[----:B-12---:R-:W-:Y:S05]  /*15d0*/  @!P1 BRA `(.L_x_19) ;  /* 0x000000e000949947 */ /* 0x006fea0003800000 */
.L_x_82:
[----:B------:R-:W-:Y:S05]  /*15e0*/  @P2 BRA `(.L_x_20) ;  /* 0x0000000000142947 */ /* 0x000fea0003800000 */
[----:B------:R-:W-:Y:S01]  /*15f0*/  ISETP.NE.AND P1, PT, R12, RZ, PT ;  /* 0x000000ff0c00720c */ /* 0x000fe20003f25270 */
[----:B-1----:R-:W-:-:S04]  /*1600*/  IMAD.MOV.U32 R2, RZ, RZ, 0x5000 ;  /* 0x00005000ff027424 */ /* 0x002fc800078e00ff */
[----:B------:R2:W-:Y:S08]  /*1610*/  SYNCS.ARRIVE.TRANS64 RZ, [R3+URZ+0x16800], R2 ;  /* 0x0168000203ff79a7 */ /* 0x0005f0000800003f */
[----:B------:R-:W-:Y:S05]  /*1620*/  @!P1 BRA `(.L_x_20) ;  /* 0x0000000000049947 */ /* 0x000fea0003800000 */
[----:B------:R-:W-:Y:S01]  /*1630*/  BPT.TRAP 0x1 ;  /* 0x000000040000795c */ /* 0x000fe20000300000 */
.L_x_20:
[----:B------:R-:W-:Y:S01]  /*1640*/  IMAD R10, R5, 0x5000, R10 ;  /* 0x00005000050a7824 */ /* 0x000fe200078e020a */
[----:B------:R-:W-:Y:S01]  /*1650*/  R2UR UR33, R3 ;  /* 0x00000000032172ca */ /* 0x000fe200000e0000 */
[----:B------:R-:W-:Y:S01]  /*1660*/  ULDC.64 UR4, c[0x0][0x198] ;  /* 0x0000660000047ab9 */ /* 0x000fe20000000a00 */
[----:B------:R-:W-:Y:S01]  /*1670*/  R2UR UR35, R8 ;  /* 0x00000000082372ca */ /* 0x000fe200000e0000 */
[----:B------:R-:W-:Y:S01]  /*1680*/  UIADD3 UR4, UP0, UR4, 0x2f0, URZ ;  /* 0x000002f004047890 */ /* 0x000fe2000ff1e03f */
[----:B------:R-:W-:Y:S01]  /*1690*/  R2UR UR8, R10 ;  /* 0x000000000a0872ca */ /* 0x000fe200000e0000 */
[----:B------:R-:W-:Y:S01]  /*16a0*/  UMOV UR6, 0x0 ;  /* 0x0000000000067882 */ /* 0x000fe20000000000 */
[----:B------:R-:W-:Y:S01]  /*16b0*/  UMOV UR7, 0x10000000 ;  /* 0x1000000000077882 */ /* 0x000fe20000000000 */
[----:B------:R-:W-:Y:S01]  /*16c0*/  UIADD3.X UR5, URZ, UR5, URZ, UP0, !UPT ;  /* 0x000000053f057290 */ /* 0x000fe200087fe43f */
[----:B------:R-:W-:Y:S01]  /*16d0*/  IADD3 R5, R5, 0x1, RZ ;  /* 0x0000000105057810 */ /* 0x000fe20007ffe0ff */
[----:B------:R-:W-:Y:S01]  /*16e0*/  UMOV UR34, URZ ;  /* 0x0000003f00227c82 */ /* 0x000fe20008000000 */
[----:B------:R-:W-:Y:S01]  /*16f0*/  UMOV UR36, UR44 ;  /* 0x0000002c00247c82 */ /* 0x000fe20008000000 */
[----:B------:R-:W-:Y:S01]  /*1700*/  UMOV UR37, UR45 ;  /* 0x0000002d00257c82 */ /* 0x000fe20008000000 */
[----:B------:R-:W-:Y:S01]  /*1710*/  UMOV UR26, 0x10 ;  /* 0x00000010001a7882 */ /* 0x000fe20000000000 */
[----:B------:R-:W-:Y:S01]  /*1720*/  UIADD3 UR33, UR33, 0x16800, URZ ;  /* 0x0001680021217890 */ /* 0x000fe2000fffe03f */
[C---:B------:R-:W-:Y:S01]  /*1730*/  ISETP.NE.AND P1, PT, R5.reuse, 0x4, PT ;  /* 0x000000040500780c */ /* 0x040fe20003f25270 */
[----:B------:R-:W-:Y:S01]  /*1740*/  USHF.L.U32 UR35, UR35, 0x7, URZ ;  /* 0x0000000723237899 */ /* 0x000fe2000800063f */
[----:B------:R-:W-:Y:S01]  /*1750*/  VIADD R8, R8, 0x1 ;  /* 0x0000000108087836 */ /* 0x000fe20000000000 */
[----:B------:R-:W-:Y:S01]  /*1760*/  UIADD3 UR32, UR8, 0x2800, URZ ;  /* 0x0000280008207890 */ /* 0x000fe2000fffe03f */
[----:B-12---:R-:W-:Y:S01]  /*1770*/  SEL R3, RZ, 0x1, P1 ;  /* 0x00000001ff037807 */ /* 0x006fe20000800000 */
[----:B------:R-:W-:Y:S01]  /*1780*/  UIADD3 UR24, UR8, 0x3800, URZ ;  /* 0x0000380008187890 */ /* 0x000fe2000fffe03f */
[----:B------:R-:W-:Y:S01]  /*1790*/  SEL R5, R5, RZ, P1 ;  /* 0x000000ff05057207 */ /* 0x000fe20000800000 */
[----:B------:R-:W-:Y:S01]  /*17a0*/  UIADD3 UR40, UR8, 0x4800, URZ ;  /* 0x0000480008287890 */ /* 0x000fe2000fffe03f */
[----:B------:R-:W-:Y:S01]  /*17b0*/  LOP3.LUT R4, R4, R3, RZ, 0x3c, !PT ;  /* 0x0000000304047212 */ /* 0x000fe200078e3cff */
[----:B------:R-:W-:-:S02]  /*17c0*/  UIADD3 UR16, UR8, 0x5800, URZ ;  /* 0x0000580008107890 */ /* 0x000fc4000fffe03f */
[----:B------:R-:W-:Y:S01]  /*17d0*/  UIADD3 UR8, UR8, 0x6800, URZ ;  /* 0x0000680008087890 */ /* 0x000fe2000fffe03f */
[----:B------:R3:W-:Y:S01]  /*17e0*/  UTMALDG.4D [UR32], [UR4], desc[UR6] ;  /* 0x00000620040075b4 */ /* 0x0007e20008019000 */
[----:B------:R-:W-:Y:S01]  /*17f0*/  UMOV UR28, UR44 ;  /* 0x0000002c001c7c82 */ /* 0x000fe20008000000 */
[----:B------:R-:W-:Y:S01]  /*1800*/  UMOV UR29, UR45 ;  /* 0x0000002d001d7c82 */ /* 0x000fe20008000000 */
        /* <DEDUP_REMOVED lines=20> */
.L_x_16:
[----:B------:R-:W-:-:S07]  /*1950*/  VIADD R7, R7, 0xfffffffc ;  /* 0xfffffffc07077836 */ /* 0x000fce0000000000 */
.L_x_10:
[----:B------:R-:W-:Y:S05]  /*1960*/  BSYNC B0 ;  /* 0x0000000000007941 */ /* 0x000fea0003800000 */
.L_x_9:
[----:B-12---:R-:W1:Y:S01]  /*1970*/  S2R R3, SR_CgaCtaId ;  /* 0x0000000000037919 */ /* 0x006e620000008800 */
[----:B------:R-:W-:Y:S02]  /*1980*/  MOV R2, 0x400 ;  /* 0x0000040000027802 */ /* 0x000fe40000000f00 */
[----:B------:R-:W-:Y:S02]  /*1990*/  SHF.L.U32 R13, RZ, 0x1f, RZ ;  /* 0x0000001fff0d7819 */ /* 0x000fe400000006ff */
[----:B-1----:R-:W-:-:S04]  /*19a0*/  LEA R2, R3, R2, 0x18 ;  /* 0x0000000203027211 */ /* 0x002fc800078ec0ff */
[----:B------:R-:W1:Y:S02]  /*19b0*/  SYNCS.PHASECHK.TRANS64.TRYWAIT P1, [R2+URZ+0x16840], R13 ;  /* 0x0168400d020075a7 */ /* 0x000e64000802017f */
[----:B-1----:R-:W-:Y:S05]  /*19c0*/  @!P1 BRA `(.L_x_21) ;  /* 0x000000dc00ac9947 */ /* 0x002fea0003800000 */
.L_x_83:
[----:B------:R-:W2:Y:S01]  /*19d0*/  SYNCS.PHASECHK.TRANS64.TRYWAIT P1, [R2+URZ+0x16800], R13 ;  /* 0x0168000d020075a7 */ /* 0x000ea2000802017f */
[----:B------:R-:W-:-:S04]  /*19e0*/  SHF.R.S32.HI R3, RZ, 0x1f, R0 ;  /* 0x0000001fff037819 */ /* 0x000fc80000011400 */
[----:B------:R-:W-:-:S04]  /*19f0*/  LEA.HI R3, R3, R0, RZ, 0x2 ;  /* 0x0000000003037211 */ /* 0x000fc800078f10ff */
[----:B------:R-:W-:-:S04]  /*1a00*/  LOP3.LUT R3, R3, 0x7ffffffc, RZ, 0xc0, !PT ;  /* 0x7ffffffc03037812 */ /* 0x000fc800078ec0ff */
[----:B------:R-:W-:Y:S01]  /*1a10*/  IADD3 R12, -R3, R0, RZ ;  /* 0x00000000030c7210 */ /* 0x000fe20007ffe1ff */
[----:B------:R-:W-:-:S04]  /*1a20*/  IMAD.MOV.U32 R3, RZ, RZ, RZ ;  /* 0x000000ffff037224 */ /* 0x000fc800078e00ff */
[----:B------:R-:W-:Y:S01]  /*1a30*/  IMAD.SHL.U32 R12, R12, 0x2, RZ ;  /* 0x000000020c0c7824 */ /* 0x000fe200078e00ff */
[----:B--2---:R-:W-:Y:S06]  /*1a40*/  @!P1 BRA `(.L_x_22) ;  /* 0x000000dc00a09947 */ /* 0x004fec0003800000 */
.L_x_84:
[----:B------:R-:W-:Y:S05]  /*1a50*/  WARPSYNC.ALL ;  /* 0x0000000000007948 */ /* 0x000fea0003800000 */
[C---:B------:R-:W-:Y:S01]  /*1a60*/  R2UR UR5, R2.reuse ;  /* 0x00000000020572ca */ /* 0x040fe200000e0000 */
[----:B------:R-:W-:Y:S01]  /*1a70*/  WARPGROUP.ARRIVE ;  /* 0x00000000000079c5 */ /* 0x000fe20000000000 */
[----:B------:R-:W-:Y:S01]  /*1a80*/  R2UR UR4, R2 ;  /* 0x00000000020472ca */ /* 0x000fe200000e0000 */
[----:B------:R-:W-:Y:S01]  /*1a90*/  UMOV UR7, 0xc0000010 ;  /* 0xc000001000077882 */ /* 0x000fe20000000000 */
[----:B------:R-:W-:Y:S01]  /*1aa0*/  UMOV UR57, 0xc0000010 ;  /* 0xc000001000397882 */ /* 0x000fe20000000000 */
[----:B------:R-:W-:Y:S01]  /*1ab0*/  UMOV UR59, 0xc0000010 ;  /* 0xc0000010003b7882 */ /* 0x000fe20000000000 */
[----:B------:R-:W-:Y:S01]  /*1ac0*/  UMOV UR53, 0xc0000010 ;  /* 0xc000001000357882 */ /* 0x000fe20000000000 */
[----:B------:R-:W-:Y:S01]  /*1ad0*/  UMOV UR55, 0xc0000010 ;  /* 0xc000001000377882 */ /* 0x000fe20000000000 */
[----:B------:R-:W-:Y:S01]  /*1ae0*/  UMOV UR49, 0xc0000010 ;  /* 0xc000001000317882 */ /* 0x000fe20000000000 */
[----:B------:R-:W-:Y:S01]  /*1af0*/  UMOV UR51, 0xc0000010 ;  /* 0xc000001000337882 */ /* 0x000fe20000000000 */
[C---:B------:R-:W-:Y:S01]  /*1b00*/  VIADD R14, R12.reuse, 0x1 ;  /* 0x000000010c0e7836 */ /* 0x040fe20000000000 */
[C---:B------:R-:W-:Y:S01]  /*1b10*/  IADD3 R23, R12.reuse, 0x69, RZ ;  /* 0x000000690c177810 */ /* 0x040fe20007ffe0ff */
[C---:B------:R-:W-:Y:S01]  /*1b20*/  VIADD R15, R12.reuse, 0x8 ;  /* 0x000000080c0f7836 */ /* 0x040fe20000000000 */
[----:B------:R-:W-:Y:S01]  /*1b30*/  UIADD3 UR5, UR5, 0x2800, URZ ;  /* 0x0000280005057890 */ /* 0x000fe2000fffe03f */
[----:B------:R-:W-:Y:S01]  /*1b40*/  VIADD R20, R12, 0x50 ;  /* 0x000000500c147836 */ /* 0x000fe20000000000 */
[----:B------:R-:W-:-:S02]  /*1b50*/  USHF.R.U32.HI UR4, URZ, 0x4, UR4 ;  /* 0x000000043f047899 */ /* 0x000fc40008011604 */
[----:B------:R-:W-:Y:S02]  /*1b60*/  USHF.R.U32.HI UR5, URZ, 0x4, UR5 ;  /* 0x000000043f057899 */ /* 0x000fe40008011605 */
[----:B------:R-:W-:Y:S02]  /*1b70*/  ULOP3.LUT UR4, UR4, 0x3fff, URZ, 0xc0, !UPT ;  /* 0x00003fff04047892 */ /* 0x000fe4000f8ec03f */
[----:B------:R-:W-:Y:S02]  /*1b80*/  ULOP3.LUT UR6, UR5, 0x3fff, URZ, 0xc0, !UPT ;  /* 0x00003fff05067892 */ /* 0x000fe4000f8ec03f */
[----:B------:R-:W-:Y:S02]  /*1b90*/  ULOP3.LUT UR8, UR4, 0x10000, URZ, 0xfc, !UPT ;  /* 0x0001000004087892 */ /* 0x000fe4000f8efc3f */
[----:B------:R-:W-:Y:S02]  /*1ba0*/  ULOP3.LUT UR9, UR6, 0x10000, URZ, 0xfc, !UPT ;  /* 0x0001000006097892 */ /* 0x000fe4000f8efc3f */
[----:B------:R-:W-:Y:S01]  /*1bb0*/  MOV R11, UR6 ;  /* 0x00000006000b7c02 */ /* 0x000fe20008000f00 */
[----:B------:R-:W-:Y:S01]  /*1bc0*/  UMOV UR5, 0xc0000010 ;  /* 0xc000001000057882 */ /* 0x000fe20000000000 */
[----:B------:R-:W-:Y:S01]  /*1bd0*/  UIADD3 UR56, UR8, 0x80, URZ ;  /* 0x0000008008387890 */ /* 0x000fe2000fffe03f */
[----:B------:R-:W-:Y:S01]  /*1be0*/  IMAD.U32 R19, RZ, RZ, UR5 ;  /* 0x00000005ff137e24 */ /* 0x000fe2000f8e00ff */
[----:B------:R-:W-:Y:S01]  /*1bf0*/  UMOV UR4, UR8 ;  /* 0x0000000800047c82 */ /* 0x000fe20008000000 */
[----:B------:R-:W-:Y:S01]  /*1c00*/  UMOV UR6, UR9 ;  /* 0x0000000900067c82 */ /* 0x000fe20008000000 */
[----:B------:R-:W-:Y:S01]  /*1c10*/  UIADD3 UR58, UR9, 0x100, URZ ;  /* 0x00000100093a7890 */ /* 0x000fe2000fffe03f */
[----:B------:R-:W-:Y:S01]  /*1c20*/  HGMMA.64x128x16.F32.BF16 R24, gdesc[UR4], RZ, !UPT, gsb0 ;  /* 0x01e00000041879f0 */ /* 0x000fe2000c0018ff */
[----:B------:R-:W-:Y:S01]  /*1c30*/  UIADD3 UR52, UR8, 0x100, URZ ;  /* 0x0000010008347890 */ /* 0x000fe2000fffe03f */
[----:B------:R-:W-:Y:S01]  /*1c40*/  IMAD.U32 R18, RZ, RZ, UR4 ;  /* 0x00000004ff127e24 */ /* 0x000fe2000f8e00ff */
[----:B------:R-:W-:-:S02]  /*1c50*/  UIADD3 UR54, UR9, 0x200, URZ ;  /* 0x0000020009367890 */ /* 0x000fc4000fffe03f */
[----:B------:R-:W-:Y:S01]  /*1c60*/  MOV R10, UR9 ;  /* 0x00000009000a7c02 */ /* 0x000fe20008000f00 */
[----:B------:R-:W-:Y:S02]  /*1c70*/  UIADD3 UR48, UR8, 0x180, URZ ;  /* 0x0000018008307890 */ /* 0x000fe4000fffe03f */
[----:B------:R-:W-:Y:S02]  /*1c80*/  UIADD3 UR50, UR9, 0x300, URZ ;  /* 0x0000030009327890 */ /* 0x000fe4000fffe03f */
[----:B------:R-:W-:Y:S02]  /*1c90*/  UIADD3 UR4, UR8, 0x200, URZ ;  /* 0x0000020008047890 */ /* 0x000fe4000fffe03f */
[----:B------:R-:W-:Y:S01]  /*1ca0*/  UIADD3 UR6, UR9, 0x400, URZ ;  /* 0x0000040009067890 */ /* 0x000fe2000fffe03f */
[----:B------:R-:W-:Y:S01]  /*1cb0*/  UMOV UR5, 0xc0000010 ;  /* 0xc000001000057882 */ /* 0x000fe20000000000 */
[----:B------:R-:W-:Y:S01]  /*1cc0*/  UMOV UR7, 0xc0000010 ;  /* 0xc000001000077882 */ /* 0x000fe20000000000 */
[----:B------:R-:W-:Y:S01]  /*1cd0*/  ULDC UR11, c[0x0][0x604] ;  /* 0x00018100000b7ab9 */ /* 0x000fe20000000800 */
        /* <DEDUP_REMOVED lines=28> */
[----:B------:R-:W-:-:S02]  /*1ea0*/  WARPGROUP.DEPBAR.LE gsb0, 0x0 ;  /* 0x00008000000079c5 */ /* 0x000fc40000010000 */
[----:B------:R-:W-:-:S06]  /*1eb0*/  WARPGROUP.ARRIVE ;  /* 0x00000000000079c5 */ /* 0x000fcc0000000000 */
[----:B------:R-:W-:Y:S03]  /*1ec0*/  HGMMA.64x128x16.F32.BF16 R24, gdesc[UR56], R24, gsb0 ;  /* 0x01e00000381879f0 */ /* 0x000fe60008001818 */
[----:B------:R-:W-:Y:S02]  /*1ed0*/  WARPGROUP.DEPBAR.LE gsb0, 0x0 ;  /* 0x00008000000079c5 */ /* 0x000fe40000010000 */
[----:B------:R-:W-:-:S07]  /*1ee0*/  WARPGROUP.ARRIVE ;  /* 0x00000000000079c5 */ /* 0x000fce0000000000 */
[----:B------:R-:W-:Y:S03]  /*1ef0*/  HGMMA.64x128x16.F32.BF16 R24, gdesc[UR52], R24, gsb0 ;  /* 0x01e00000341879f0 */ /* 0x000fe60008001818 */
[----:B------:R-:W-:Y:S02]  /*1f00*/  WARPGROUP.DEPBAR.LE gsb0, 0x0 ;  /* 0x00008000000079c5 */ /* 0x000fe40000010000 */
[----:B------:R-:W-:-:S07]  /*1f10*/  WARPGROUP.ARRIVE ;  /* 0x00000000000079c5 */ /* 0x000fce0000000000 */
[----:B------:R-:W-:Y:S03]  /*1f20*/  HGMMA.64x128x16.F32.BF16 R24, gdesc[UR48], R24, gsb0 ;  /* 0x01e00000301879f0 */ /* 0x000fe60008001818 */
[----:B------:R-:W-:Y:S02]  /*1f30*/  WARPGROUP.DEPBAR.LE gsb0, 0x0 ;  /* 0x00008000000079c5 */ /* 0x000fe40000010000 */
[----:B------:R-:W-:-:S07]  /*1f40*/  WARPGROUP.ARRIVE ;  /* 0x00000000000079c5 */ /* 0x000fce0000000000 */
[----:B------:R-:W-:Y:S01]  /*1f50*/  HGMMA.64x128x16.F32.BF16 R24, gdesc[UR4], R24, gsb0 ;  /* 0x01e00000041879f0 */ /* 0x000fe20008001818 */
[----:B------:R-:W-:Y:S01]  /*1f60*/  ULDC UR6, c[0x0][0x28c] ;  /* 0x0000a30000067ab9 */ /* 0x000fe20000000800 */
[----:B------:R-:W-:Y:S01]  /*1f70*/  ULDC UR7, c[0x0][0x28c] ;  /* 0x0000a30000077ab9 */ /* 0x000fe20000000800 */
[----:B------:R-:W-:Y:S01]  /*1f80*/  ISETP.GE.AND P6, PT, R14, UR6, PT ;  /* 0x000000060e007c0c */ /* 0x000fe2000bfc6270 */
[----:B------:R-:W-:Y:S01]  /*1f90*/  ULDC UR6, c[0x0][0x28c] ;  /* 0x0000a30000067ab9 */ /* 0x000fe20000000800 */
[C---:B------:R-:W-:Y:S02]  /*1fa0*/  IADD3 R14, R12.reuse, 0x9, RZ ;  /* 0x000000090c0e7810 */ /* 0x040fe40007ffe0ff */
[----:B------:R-:W-:Y:S01]  /*1fb0*/  ISETP.GE.AND P1, PT, R15, UR7, PT ;  /* 0x000000070f007c0c */ /* 0x000fe2000bf26270 */
[----:B------:R-:W-:Y:S01]  /*1fc0*/  VIADD R15, R12, 0x10 ;  /* 0x000000100c0f7836 */ /* 0x000fe20000000000 */
[----:B------:R-:W-:Y:S01]  /*1fd0*/  ISETP.GE.AND P2, PT, R14, UR6, PT ;  /* 0x000000060e007c0c */ /* 0x000fe2000bf46270 */
[C---:B------:R-:W-:Y:S01]  /*1fe0*/  VIADD R14, R12.reuse, 0x11 ;  /* 0x000000110c0e7836 */ /* 0x040fe20000000000 */
[----:B------:R-:W-:Y:S01]  /*1ff0*/  ULDC UR7, c[0x0][0x28c] ;  /* 0x0000a30000077ab9 */ /* 0x000fe20000000800 */
[----:B------:R-:W-:Y:S01]  /*2000*/  ULDC UR6, c[0x0][0x28c] ;  /* 0x0000a30000067ab9 */ /* 0x000fe20000000800 */
[----:B------:R-:W-:Y:S01]  /*2010*/  ISETP.GE.AND P3, PT, R15, UR7, PT ;  /* 0x000000070f007c0c */ /* 0x000fe2000bf66270 */
[----:B------:R-:W-:Y:S01]  /*2020*/  ULDC UR7, c[0x0][0x28c] ;  /* 0x0000a30000077ab9 */ /* 0x000fe20000000800 */
[----:B------:R-:W-:-:S02]  /*2030*/  IADD3 R15, R12, 0x18, RZ ;  /* 0x000000180c0f7810 */ /* 0x000fc40007ffe0ff */
[----:B------:R-:W-:Y:S01]  /*2040*/  ISETP.GE.AND P4, PT, R14, UR6, PT ;  /* 0x000000060e007c0c */ /* 0x000fe2000bf86270 */
[----:B------:R-:W-:Y:S01]  /*2050*/  VIADD R14, R12, 0x19 ;  /* 0x000000190c0e7836 */ /* 0x000fe20000000000 */
[----:B------:R-:W-:Y:S01]  /*2060*/  ISETP.GE.AND P5, PT, R15, UR7, PT ;  /* 0x000000070f007c0c */ /* 0x000fe2000bfa6270 */
[----:B------:R-:W-:Y:S01]  /*2070*/  ULDC UR6, c[0x0][0x28c] ;  /* 0x0000a30000067ab9 */ /* 0x000fe20000000800 */
[----:B------:R-:W-:Y:S01]  /*2080*/  ULDC UR7, c[0x0][0x28c] ;  /* 0x0000a30000077ab9 */ /* 0x000fe20000000800 */
[----:B------:R-:W-:Y:S02]  /*2090*/  WARPGROUP.DEPBAR.LE gsb0, 0x0 ;  /* 0x00008000000079c5 */ /* 0x000fe40000010000 */
[----:B------:R-:W-:Y:S02]  /*20a0*/  FSEL R25, R25, -INF , !P6 ;  /* 0xff80000019197808 */ /* 0x000fe40007000000 */
[----:B------:R-:W-:Y:S02]  /*20b0*/  FSEL R15, R27, -INF , !P6 ;  /* 0xff8000001b0f7808 */ /* 0x000fe40007000000 */
[----:B------:R-:W-:Y:S01]  /*20c0*/  ISETP.GE.AND P6, PT, R14, UR6, PT ;  /* 0x000000060e007c0c */ /* 0x000fe2000bfc6270 */
[----:B------:R-:W-:Y:S01]  /*20d0*/  VIADD R14, R12, 0x20 ;  /* 0x000000200c0e7836 */ /* 0x000fe20000000000 */
[----:B------:R-:W-:Y:S01]  /*20e0*/  ULDC UR6, c[0x0][0x28c] ;  /* 0x0000a30000067ab9 */ /* 0x000fe20000000800 */
[----:B------:R-:W-:-:S02]  /*20f0*/  FSEL R27, R28, -INF , !P1 ;  /* 0xff8000001c1b7808 */ /* 0x000fc40004800000 */
[----:B------:R-:W-:Y:S02]  /*2100*/  FSEL R30, R30, -INF , !P1 ;  /* 0xff8000001e1e7808 */ /* 0x000fe40004800000 */
[----:B------:R-:W-:Y:S01]  /*2110*/  ISETP.GE.AND P1, PT, R14, UR6, PT ;  /* 0x000000060e007c0c */ /* 0x000fe2000bf26270 */
[----:B------:R-:W-:Y:S01]  /*2120*/  ULDC UR6, c[0x0][0x28c] ;  /* 0x0000a30000067ab9 */ /* 0x000fe20000000800 */
[----:B------:R-:W-:Y:S02]  /*2130*/  IADD3 R14, R12, 0x21, RZ ;  /* 0x000000210c0e7810 */ /* 0x000fe40007ffe0ff */
        /* <DEDUP_REMOVED lines=8> */
[----:B------:R-:W-:Y:S01]  /*21c0*/  VIADD R14, R12, 0x29 ;  /* 0x000000290c0e7836 */ /* 0x000fe20000000000 */
[----:B------:R-:W-:Y:S01]  /*21d0*/  ULDC UR6, c[0x0][0x28c] ;  /* 0x0000a30000067ab9 */ /* 0x000fe20000000800 */
[----:B------:R-:W-:Y:S02]  /*21e0*/  FSEL R90, R33, -INF , !P4 ;  /* 0xff800000215a7808 */ /* 0x000fe40006000000 */
[----:B------:R-:W-:Y:S02]  /*21f0*/  FSEL R35, R35, -INF , !P4 ;  /* 0xff80000023237808 */ /* 0x000fe40006000000 */
[----:B------:R-:W-:Y:S01]  /*2200*/  ISETP.GE.AND P4, PT, R14, UR6, PT ;  /* 0x000000060e007c0c */ /* 0x000fe2000bf86270 */
[----:B------:R-:W-:Y:S01]  /*2210*/  ULDC UR6, c[0x0][0x28c] ;  /* 0x0000a30000067ab9 */ /* 0x000fe20000000800 */
[----:B------:R-:W-:-:S02]  /*2220*/  IADD3 R14, R12, 0x30, RZ ;  /* 0x000000300c0e7810 */ /* 0x000fc40007ffe0ff */
[----:B------:R-:W-:Y:S02]  /*2230*/  FSEL R91, R36, -INF , !P5 ;  /* 0xff800000245b7808 */ /* 0x000fe40006800000 */
[----:B------:R-:W-:Y:S02]  /*2240*/  FSEL R38, R38, -INF , !P5 ;  /* 0xff80000026267808 */ /* 0x000fe40006800000 */
[----:B------:R-:W-:Y:S01]  /*2250*/  ISETP.GE.AND P5, PT, R14, UR6, PT ;  /* 0x000000060e007c0c */ /* 0x000fe2000bfa6270 */
[----:B------:R-:W-:Y:S01]  /*2260*/  VIADD R14, R12, 0x31 ;  /* 0x000000310c0e7836 */ /* 0x000fe20000000000 */
[----:B------:R-:W-:Y:S01]  /*2270*/  ULDC UR6, c[0x0][0x28c] ;  /* 0x0000a30000067ab9 */ /* 0x000fe20000000800 */
        /* <DEDUP_REMOVED lines=24> */
[----:B------:R-:W-:-:S02]  /*2400*/  FSEL R97, R48, -INF , !P5 ;  /* 0xff80000030617808 */ /* 0x000fc40006800000 */
[----:B------:R-:W-:Y:S02]  /*2410*/  FSEL R50, R50, -INF , !P5 ;  /* 0xff80000032327808 */ /* 0x000fe40006800000 */
[C---:B------:R-:W-:Y:S01]  /*2420*/  ISETP.GE.AND P5, PT, R12.reuse, UR6, PT ;  /* 0x000000060c007c0c */ /* 0x040fe2000bfa6270 */
[----:B------:R-:W-:Y:S01]  /*2430*/  ULDC UR6, c[0x0][0x28c] ;  /* 0x0000a30000067ab9 */ /* 0x000fe20000000800 */
[----:B------:R-:W-:Y:S02]  /*2440*/  IADD3 R14, R12, 0x48, RZ ;  /* 0x000000480c0e7810 */ /* 0x000fe40007ffe0ff */
[----:B------:R-:W-:Y:S02]  /*2450*/  FSEL R98, R49, -INF , !P6 ;  /* 0xff80000031627808 */ /* 0x000fe40007000000 */
[----:B------:R-:W-:Y:S02]  /*2460*/  FSEL R51, R51, -INF , !P6 ;  /* 0xff80000033337808 */ /* 0x000fe40007000000 */
[----:B------:R-:W-:-:S02]  /*2470*/  FSEL R28, R26, -INF , !P5 ;  /* 0xff8000001a1c7808 */ /* 0x000fc40006800000 */
[----:B------:R-:W-:Y:S01]  /*2480*/  ISETP.GE.AND P6, PT, R14, UR7, PT ;  /* 0x000000070e007c0c */ /* 0x000fe2000bfc6270 */
[----:B------:R-:W-:Y:S01]  /*2490*/  VIADD R14, R12, 0x49 ;  /* 0x000000490c0e7836 */ /* 0x000fe20000000000 */
[----:B------:R-:W-:Y:S01]  /*24a0*/  FMNMX R17, R28, R15, !PT ;  /* 0x0000000f1c117209 */ /* 0x000fe20007800000 */
[----:B------:R-:W-:Y:S01]  /*24b0*/  ULDC UR7, c[0x0][0x604] ;  /* 0x0001810000077ab9 */ /* 0x000fe20000000800 */
[----:B------:R-:W-:Y:S02]  /*24c0*/  FSEL R26, R52, -INF , !P1 ;  /* 0xff800000341a7808 */ /* 0x000fe40004800000 */
[----:B------:R-:W-:Y:S02]  /*24d0*/  FSEL R54, R54, -INF , !P1 ;  /* 0xff80000036367808 */ /* 0x000fe40004800000 */
[----:B------:R-:W-:Y:S01]  /*24e0*/  ISETP.GE.AND P1, PT, R14, UR6, PT ;  /* 0x000000060e007c0c */ /* 0x000fe2000bf26270 */
[----:B------:R-:W-:Y:S01]  /*24f0*/  ULDC UR6, c[0x0][0x28c] ;  /* 0x0000a30000067ab9 */ /* 0x000fe20000000800 */
[----:B------:R-:W-:-:S02]  /*2500*/  FMNMX R14, R30, R17, !PT ;  /* 0x000000111e0e7209 */ /* 0x000fc40007800000 */
[----:B------:R-:W-:Y:S02]  /*2510*/  FSEL R99, R53, -INF , !P2 ;  /* 0xff80000035637808 */ /* 0x000fe40005000000 */
[----:B------:R-:W-:Y:S02]  /*2520*/  FMNMX R17, R31, R14, !PT ;  /* 0x0000000e1f117209 */ /* 0x000fe40007800000 */
[----:B------:R-:W-:Y:S02]  /*2530*/  FSEL R32, R55, -INF , !P2 ;  /* 0xff80000037207808 */ /* 0x000fe40005000000 */
[----:B------:R-:W-:Y:S02]  /*2540*/  FMNMX R14, R34, R17, !PT ;  /* 0x00000011220e7209 */ /* 0x000fe40007800000 */
[----:B------:R-:W-:Y:S01]  /*2550*/  ISETP.GE.AND P2, PT, R20, UR6, PT ;  /* 0x0000000614007c0c */ /* 0x000fe2000bf46270 */
[----:B------:R-:W-:Y:S01]  /*2560*/  ULDC UR6, c[0x0][0x28c] ;  /* 0x0000a30000067ab9 */ /* 0x000fe20000000800 */
[----:B------:R-:W-:-:S02]  /*2570*/  IADD3 R20, R12, 0x51, RZ ;  /* 0x000000510c147810 */ /* 0x000fc40007ffe0ff */
[----:B------:R-:W-:Y:S02]  /*2580*/  FMNMX R17, R35, R14, !PT ;  /* 0x0000000e23117209 */ /* 0x000fe40007800000 */
[----:B------:R-:W-:Y:S02]  /*2590*/  FSEL R55, R56, -INF , !P3 ;  /* 0xff80000038377808 */ /* 0x000fe40005800000 */
[----:B------:R-:W-:Y:S02]  /*25a0*/  FSEL R58, R58, -INF , !P3 ;  /* 0xff8000003a3a7808 */ /* 0x000fe40005800000 */
[----:B------:R-:W-:Y:S01]  /*25b0*/  ISETP.GE.AND P3, PT, R20, UR6, PT ;  /* 0x0000000614007c0c */ /* 0x000fe2000bf66270 */
[----:B------:R-:W-:Y:S01]  /*25c0*/  VIADD R20, R12, 0x58 ;  /* 0x000000580c147836 */ /* 0x000fe20000000000 */
[----:B------:R-:W-:Y:S01]  /*25d0*/  FMNMX R14, R38, R17, !PT ;  /* 0x00000011260e7209 */ /* 0x000fe20007800000 */
[----:B------:R-:W-:Y:S01]  /*25e0*/  ULDC UR6, c[0x0][0x28c] ;  /* 0x0000a30000067ab9 */ /* 0x000fe20000000800 */
[----:B------:R-:W-:-:S02]  /*25f0*/  FSEL R57, R57, -INF , !P4 ;  /* 0xff80000039397808 */ /* 0x000fc40006000000 */
[----:B------:R-:W-:Y:S02]  /*2600*/  FMNMX R17, R39, R14, !PT ;  /* 0x0000000e27117209 */ /* 0x000fe40007800000 */
[----:B------:R-:W-:Y:S02]  /*2610*/  FSEL R59, R59, -INF , !P4 ;  /* 0xff8000003b3b7808 */ /* 0x000fe40006000000 */
[----:B------:R-:W-:Y:S01]  /*2620*/  ISETP.GE.AND P4, PT, R20, UR6, PT ;  /* 0x0000000614007c0c */ /* 0x000fe2000bf86270 */
[----:B------:R-:W-:Y:S01]  /*2630*/  VIADD R20, R12, 0x59 ;  /* 0x000000590c147836 */ /* 0x000fe20000000000 */
[----:B------:R-:W-:Y:S01]  /*2640*/  FMNMX R14, R42, R17, !PT ;  /* 0x000000112a0e7209 */ /* 0x000fe20007800000 */
[----:B------:R-:W-:Y:S01]  /*2650*/  ULDC UR6, c[0x0][0x28c] ;  /* 0x0000a30000067ab9 */ /* 0x000fe20000000800 */
[----:B------:R-:W-:Y:S02]  /*2660*/  FSEL R60, R60, -INF , !P6 ;  /* 0xff8000003c3c7808 */ /* 0x000fe40007000000 */
[----:B------:R-:W-:-:S02]  /*2670*/  FSEL R62, R62, -INF , !P6 ;  /* 0xff8000003e3e7808 */ /* 0x000fc40007000000 */
[----:B------:R-:W-:Y:S01]  /*2680*/  ISETP.GE.AND P6, PT, R20, UR6, PT ;  /* 0x0000000614007c0c */ /* 0x000fe2000bfc6270 */
[----:B------:R-:W-:Y:S01]  /*2690*/  ULDC UR6, c[0x0][0x28c] ;  /* 0x0000a30000067ab9 */ /* 0x000fe20000000800 */
[----:B------:R-:W-:Y:S02]  /*26a0*/  FMNMX R17, R43, R14, !PT ;  /* 0x0000000e2b117209 */ /* 0x000fe40007800000 */
[----:B------:R-:W-:Y:S02]  /*26b0*/  IADD3 R20, R12, 0x60, RZ ;  /* 0x000000600c147810 */ /* 0x000fe40007ffe0ff */
[----:B------:R-:W-:Y:S02]  /*26c0*/  FSEL R61, R61, -INF , !P1 ;  /* 0xff8000003d3d7808 */ /* 0x000fe40004800000 */
[----:B------:R-:W-:Y:S02]  /*26d0*/  FSEL R63, R63, -INF , !P1 ;  /* 0xff8000003f3f7808 */ /* 0x000fe40004800000 */
[----:B------:R-:W-:-:S02]  /*26e0*/  FMNMX R14, R46, R17, !PT ;  /* 0x000000112e0e7209 */ /* 0x000fc40007800000 */
[----:B------:R-:W-:Y:S01]  /*26f0*/  ISETP.GE.AND P1, PT, R20, UR6, PT ;  /* 0x0000000614007c0c */ /* 0x000fe2000bf26270 */
[----:B------:R-:W-:Y:S01]  /*2700*/  VIADD R20, R12, 0x61 ;  /* 0x000000610c147836 */ /* 0x000fe20000000000 */
[----:B------:R-:W-:Y:S01]  /*2710*/  FMNMX R17, R47, R14, !PT ;  /* 0x0000000e2f117209 */ /* 0x000fe20007800000 */
[----:B------:R-:W-:Y:S01]  /*2720*/  ULDC UR6, c[0x0][0x28c] ;  /* 0x0000a30000067ab9 */ /* 0x000fe20000000800 */
[----:B------:R-:W-:Y:S02]  /*2730*/  FSEL R24, R24, -INF , !P5 ;  /* 0xff80000018187808 */ /* 0x000fe40006800000 */
[----:B------:R-:W-:Y:S01]  /*2740*/  ISETP.GE.AND P5, PT, R20, UR6, PT ;  /* 0x0000000614007c0c */ /* 0x000fe2000bfa6270 */
[----:B------:R-:W-:Y:S01]  /*2750*/  ULDC UR6, c[0x0][0x28c] ;  /* 0x0000a30000067ab9 */ /* 0x000fe20000000800 */
[----:B------:R-:W-:Y:S01]  /*2760*/  FMNMX R20, R50, R17, !PT ;  /* 0x0000001132147209 */ /* 0x000fe20007800000 */
[----:B------:R-:W-:Y:S01]  /*2770*/  VIADD R17, R12, 0x68 ;  /* 0x000000680c117836 */ /* 0x000fe20000000000 */
[----:B------:R-:W-:-:S02]  /*2780*/  FMNMX R14, R24, R25, !PT ;  /* 0x00000019180e7209 */ /* 0x000fc40007800000 */
[----:B------:R-:W-:Y:S02]  /*2790*/  FMNMX R21, R51, R20, !PT ;  /* 0x0000001433157209 */ /* 0x000fe40007800000 */
[----:B------:R-:W-:Y:S02]  /*27a0*/  FSEL R64, R64, -INF , !P2 ;  /* 0xff80000040407808 */ /* 0x000fe40005000000 */
[----:B------:R-:W-:Y:S02]  /*27b0*/  FSEL R66, R66, -INF , !P2 ;  /* 0xff80000042427808 */ /* 0x000fe40005000000 */
[----:B------:R-:W-:Y:S01]  /*27c0*/  ISETP.GE.AND P2, PT, R17, UR6, PT ;  /* 0x0000000611007c0c */ /* 0x000fe2000bf46270 */
[----:B------:R-:W-:Y:S01]  /*27d0*/  ULDC UR6, c[0x0][0x28c] ;  /* 0x0000a30000067ab9 */ /* 0x000fe20000000800 */
[----:B------:R-:W-:Y:S02]  /*27e0*/  FMNMX R17, R27, R14, !PT ;  /* 0x0000000e1b117209 */ /* 0x000fe40007800000 */
[----:B------:R-:W-:-:S02]  /*27f0*/  FMNMX R21, R54, R21, !PT ;  /* 0x0000001536157209 */ /* 0x000fc40007800000 */
[----:B------:R-:W-:Y:S02]  /*2800*/  FMNMX R14, R88, R17, !PT ;  /* 0x00000011580e7209 */ /* 0x000fe40007800000 */
[----:B------:R-:W-:Y:S02]  /*2810*/  FMNMX R21, R32, R21, !PT ;  /* 0x0000001520157209 */ /* 0x000fe40007800000 */
[----:B------:R-:W-:Y:S02]  /*2820*/  FMNMX R17, R89, R14, !PT ;  /* 0x0000000e59117209 */ /* 0x000fe40007800000 */
[----:B------:R-:W-:Y:S02]  /*2830*/  FMNMX R20, R58, R21, !PT ;  /* 0x000000153a147209 */ /* 0x000fe40007800000 */
[----:B------:R-:W-:Y:S02]  /*2840*/  FMNMX R14, R90, R17, !PT ;  /* 0x000000115a0e7209 */ /* 0x000fe40007800000 */
[----:B------:R-:W-:-:S02]  /*2850*/  FMNMX R21, R59, R20, !PT ;  /* 0x000000143b157209 */ /* 0x000fc40007800000 */
[----:B------:R-:W-:Y:S02]  /*2860*/  FMNMX R17, R91, R14, !PT ;  /* 0x0000000e5b117209 */ /* 0x000fe40007800000 */
[----:B------:R-:W-:Y:S02]  /*2870*/  FMNMX R20, R62, R21, !PT ;  /* 0x000000153e147209 */ /* 0x000fe40007800000 */
[----:B------:R-:W-:Y:S02]  /*2880*/  FMNMX R14, R92, R17, !PT ;  /* 0x000000115c0e7209 */ /* 0x000fe40007800000 */
[----:B------:R-:W-:Y:S02]  /*2890*/  FMNMX R21, R63, R20, !PT ;  /* 0x000000143f157209 */ /* 0x000fe40007800000 */
[----:B------:R-:W-:Y:S02]  /*28a0*/  FMNMX R17, R93, R14, !PT ;  /* 0x0000000e5d117209 */ /* 0x000fe40007800000 */
[----:B------:R-:W-:-:S02]  /*28b0*/  FSEL R67, R67, -INF , !P3 ;  /* 0xff80000043437808 */ /* 0x000fc40005800000 */
[----:B------:R-:W-:Y:S02]  /*28c0*/  FMNMX R20, R66, R21, !PT ;  /* 0x0000001542147209 */ /* 0x000fe40007800000 */
[----:B------:R-:W-:Y:S02]  /*28d0*/  FMNMX R14, R94, R17, !PT ;  /* 0x000000115e0e7209 */ /* 0x000fe40007800000 */
[----:B------:R-:W-:Y:S02]  /*28e0*/  FSEL R70, R70, -INF , !P4 ;  /* 0xff80000046467808 */ /* 0x000fe40006000000 */
[----:B------:R-:W-:Y:S02]  /*28f0*/  FMNMX R21, R67, R20, !PT ;  /* 0x0000001443157209 */ /* 0x000fe40007800000 */
[----:B------:R-:W-:Y:S02]  /*2900*/  FMNMX R17, R95, R14, !PT ;  /* 0x0000000e5f117209 */ /* 0x000fe40007800000 */
[----:B------:R-:W-:Y:S01]  /*2910*/  FSEL R71, R71, -INF , !P6 ;  /* 0xff80000047477808 */ /* 0x000fe20007000000 */
[----:B------:R-:W3:Y:S01]  /*2920*/  LDC R14, c[0x0][0x28c] ;  /* 0x0000a300ff0e7b82 */ /* 0x000ee20000000800 */
[----:B------:R-:W-:-:S02]  /*2930*/  FMNMX R36, R70, R21, !PT ;  /* 0x0000001546247209 */ /* 0x000fc40007800000 */
[----:B------:R-:W-:Y:S02]  /*2940*/  FMNMX R20, R96, R17, !PT ;  /* 0x0000001160147209 */ /* 0x000fe40007800000 */
[----:B------:R-:W-:Y:S02]  /*2950*/  FSEL R74, R74, -INF , !P1 ;  /* 0xff8000004a4a7808 */ /* 0x000fe40004800000 */
[----:B------:R-:W-:Y:S02]  /*2960*/  FMNMX R21, R71, R36, !PT ;  /* 0x0000002447157209 */ /* 0x000fe40007800000 */
        /* <DEDUP_REMOVED lines=8> */
[----:B------:R-:W-:Y:S02]  /*29f0*/  FSEL R78, R78, -INF , !P2 ;  /* 0xff8000004e4e7808 */ /* 0x000fe40005000000 */
[----:B------:R-:W-:Y:S02]  /*2a00*/  FMNMX R21, R75, R20, !PT ;  /* 0x000000144b157209 */ /* 0x000fe40007800000 */
[----:B------:R-:W-:Y:S01]  /*2a10*/  ISETP.GE.AND P4, PT, R23, UR6, PT ;  /* 0x0000000617007c0c */ /* 0x000fe2000bf86270 */
[----:B------:R-:W-:Y:S01]  /*2a20*/  VIADD R23, R12, 0x71 ;  /* 0x000000710c177836 */ /* 0x000fe20000000000 */
[----:B------:R-:W-:Y:S01]  /*2a30*/  FMNMX R17, R98, R17, !PT ;  /* 0x0000001162117209 */ /* 0x000fe20007800000 */
[----:B------:R-:W-:Y:S01]  /*2a40*/  ULDC UR6, c[0x0][0x28c] ;  /* 0x0000a30000067ab9 */ /* 0x000fe20000000800 */
[----:B------:R-:W-:-:S02]  /*2a50*/  FSEL R44, R79, -INF , !P3 ;  /* 0xff8000004f2c7808 */ /* 0x000fc40005800000 */
[----:B------:R-:W-:Y:S02]  /*2a60*/  FMNMX R21, R78, R21, !PT ;  /* 0x000000154e157209 */ /* 0x000fe40007800000 */
[----:B------:R-:W-:Y:S01]  /*2a70*/  FMNMX R20, R26, R17, !PT ;  /* 0x000000111a147209 */ /* 0x000fe20007800000 */
[C---:B------:R-:W-:Y:S01]  /*2a80*/  VIADD R17, R12.reuse, 0x79 ;  /* 0x000000790c117836 */ /* 0x040fe20000000000 */
[----:B------:R-:W-:Y:S02]  /*2a90*/  FSEL R69, R69, -INF , !P6 ;  /* 0xff80000045457808 */ /* 0x000fe40007000000 */
[----:B------:R-:W-:Y:S01]  /*2aa0*/  ISETP.GE.AND P6, PT, R23, UR6, PT ;  /* 0x0000000617007c0c */ /* 0x000fe2000bfc6270 */
[----:B------:R-:W-:Y:S01]  /*2ab0*/  ULDC UR6, c[0x0][0x28c] ;  /* 0x0000a30000067ab9 */ /* 0x000fe20000000800 */
[----:B------:R-:W-:Y:S02]  /*2ac0*/  IADD3 R23, R12, 0x78, RZ ;  /* 0x000000780c177810 */ /* 0x000fe40007ffe0ff */
[----:B------:R-:W-:-:S02]  /*2ad0*/  FSEL R82, R82, -INF , !P4 ;  /* 0xff80000052527808 */ /* 0x000fc40006000000 */
[----:B------:R-:W-:Y:S02]  /*2ae0*/  FMNMX R21, R44, R21, !PT ;  /* 0x000000152c157209 */ /* 0x000fe40007800000 */
[----:B------:R-:W-:Y:S02]  /*2af0*/  FMNMX R20, R99, R20, !PT ;  /* 0x0000001463147209 */ /* 0x000fe40007800000 */
[----:B------:R-:W-:Y:S02]  /*2b00*/  FSEL R72, R72, -INF , !P1 ;  /* 0xff80000048487808 */ /* 0x000fe40004800000 */
[----:B------:R-:W-:Y:S01]  /*2b10*/  ISETP.GE.AND P1, PT, R23, UR6, PT ;  /* 0x0000000617007c0c */ /* 0x000fe2000bf26270 */
[----:B------:R-:W-:Y:S01]  /*2b20*/  ULDC UR6, c[0x0][0x604] ;  /* 0x0001810000067ab9 */ /* 0x000fe20000000800 */
[----:B------:R-:W-:Y:S02]  /*2b30*/  FSEL R83, R83, -INF , !P6 ;  /* 0xff80000053537808 */ /* 0x000fe40007000000 */
[----:B------:R-:W-:-:S02]  /*2b40*/  FMNMX R36, R82, R21, !PT ;  /* 0x0000001552247209 */ /* 0x000fc40007800000 */
[----:B------:R-:W-:Y:S02]  /*2b50*/  FMNMX R20, R55, R20, !PT ;  /* 0x0000001437147209 */ /* 0x000fe40007800000 */
[----:B------:R-:W-:Y:S02]  /*2b60*/  FSEL R73, R73, -INF , !P5 ;  /* 0xff80000049497808 */ /* 0x000fe40006800000 */
[----:B---3--:R-:W-:Y:S02]  /*2b70*/  ISETP.GE.AND P5, PT, R17, R14, PT ;  /* 0x0000000e1100720c */ /* 0x008fe40003fa6270 */
[----:B------:R-:W-:Y:S02]  /*2b80*/  FSEL R86, R86, -INF , !P1 ;  /* 0xff80000056567808 */ /* 0x000fe40004800000 */
[----:B------:R-:W-:Y:S02]  /*2b90*/  FMNMX R21, R83, R36, !PT ;  /* 0x0000002453157209 */ /* 0x000fe40007800000 */
[----:B------:R-:W-:-:S02]  /*2ba0*/  FMNMX R17, R57, R20, !PT ;  /* 0x0000001439117209 */ /* 0x000fc40007800000 */
[----:B------:R-:W-:Y:S02]  /*2bb0*/  FSEL R87, R87, -INF , !P5 ;  /* 0xff80000057577808 */ /* 0x000fe40006800000 */
[----:B------:R-:W-:Y:S02]  /*2bc0*/  FMNMX R36, R86, R21, !PT ;  /* 0x0000001556247209 */ /* 0x000fe40007800000 */
[----:B------:R-:W-:Y:S02]  /*2bd0*/  FMNMX R20, R60, R17, !PT ;  /* 0x000000113c147209 */ /* 0x000fe40007800000 */
[----:B------:R-:W-:Y:S02]  /*2be0*/  FMNMX R36, R87, R36, !PT ;  /* 0x0000002457247209 */ /* 0x000fe40007800000 */
[----:B------:R-:W-:Y:S02]  /*2bf0*/  FMNMX R17, R61, R20, !PT ;  /* 0x000000143d117209 */ /* 0x000fe40007800000 */
[----:B------:R-:W-:Y:S01]  /*2c00*/  FSEL R79, R76, -INF , !P2 ;  /* 0xff8000004c4f7808 */ /* 0x000fe20005000000 */
[----:B------:R-:W3:Y:S01]  /*2c10*/  SHFL.BFLY PT, R21, R36, 0x1, 0x1f ;  /* 0x0c201f0024157f89 */ /* 0x000ee200000e0000 */
[----:B------:R-:W-:-:S02]  /*2c20*/  FMNMX R20, R64, R17, !PT ;  /* 0x0000001140147209 */ /* 0x000fc40007800000 */
[----:B------:R-:W-:Y:S02]  /*2c30*/  FSEL R100, R77, -INF , !P3 ;  /* 0xff8000004d647808 */ /* 0x000fe40005800000 */
[----:B------:R-:W-:Y:S02]  /*2c40*/  FMNMX R17, R65, R20, !PT ;  /* 0x0000001441117209 */ /* 0x000fe40007800000 */
[----:B------:R-:W-:Y:S02]  /*2c50*/  FSEL R101, R80, -INF , !P4 ;  /* 0xff80000050657808 */ /* 0x000fe40006000000 */
[----:B------:R-:W-:Y:S02]  /*2c60*/  FMNMX R20, R68, R17, !PT ;  /* 0x0000001144147209 */ /* 0x000fe40007800000 */
[----:B------:R-:W-:Y:S02]  /*2c70*/  FSEL R102, R81, -INF , !P6 ;  /* 0xff80000051667808 */ /* 0x000fe40007000000 */
[----:B------:R-:W-:-:S02]  /*2c80*/  FMNMX R17, R69, R20, !PT ;  /* 0x0000001445117209 */ /* 0x000fc40007800000 */
[----:B------:R-:W-:Y:S02]  /*2c90*/  FSEL R84, R84, -INF , !P1 ;  /* 0xff80000054547808 */ /* 0x000fe40004800000 */
[----:B------:R-:W-:Y:S02]  /*2ca0*/  FMNMX R20, R72, R17, !PT ;  /* 0x0000001148147209 */ /* 0x000fe40007800000 */
[----:B------:R-:W-:Y:S02]  /*2cb0*/  FSEL R85, R85, -INF , !P5 ;  /* 0xff80000055557808 */ /* 0x000fe40006800000 */
[----:B------:R-:W-:Y:S02]  /*2cc0*/  FMNMX R20, R73, R20, !PT ;  /* 0x0000001449147209 */ /* 0x000fe40007800000 */
[----:B---3--:R-:W-:Y:S02]  /*2cd0*/  FMNMX R21, R36, R21, !PT ;  /* 0x0000001524157209 */ /* 0x008fe40007800000 */
[----:B------:R-:W-:-:S03]  /*2ce0*/  FMNMX R17, R79, R20, !PT ;  /* 0x000000144f117209 */ /* 0x000fc60007800000 */
[----:B------:R-:W3:Y:S01]  /*2cf0*/  SHFL.BFLY PT, R40, R21, 0x2, 0x1f ;  /* 0x0c401f0015287f89 */ /* 0x000ee200000e0000 */
[----:B------:R-:W-:-:S04]  /*2d00*/  FMNMX R20, R100, R17, !PT ;  /* 0x0000001164147209 */ /* 0x000fc80007800000 */
[----:B------:R-:W-:-:S04]  /*2d10*/  FMNMX R17, R101, R20, !PT ;  /* 0x0000001465117209 */ /* 0x000fc80007800000 */
[----:B------:R-:W-:-:S04]  /*2d20*/  FMNMX R17, R102, R17, !PT ;  /* 0x0000001166117209 */ /* 0x000fc80007800000 */
[----:B------:R-:W-:-:S04]  /*2d30*/  FMNMX R20, R84, R17, !PT ;  /* 0x0000001154147209 */ /* 0x000fc80007800000 */
[----:B------:R-:W-:-:S05]  /*2d40*/  FMNMX R17, R85, R20, !PT ;  /* 0x0000001455117209 */ /* 0x000fca0007800000 */
[----:B------:R-:W4:Y:S01]  /*2d50*/  SHFL.BFLY PT, R36, R17, 0x1, 0x1f ;  /* 0x0c201f0011247f89 */ /* 0x000f2200000e0000 */
[----:B---3--:R-:W-:-:S04]  /*2d60*/  FMNMX R20, R21, R40, !PT ;  /* 0x0000002815147209 */ /* 0x008fc80007800000 */
[----:B------:R-:W-:-:S04]  /*2d70*/  FSETP.NEU.AND P1, PT, R20, -INF , PT ;  /* 0xff8000001400780b */ /* 0x000fc80003f2d000 */
[----:B------:R-:W-:-:S05]  /*2d80*/  FSEL R103, R20, RZ, P1 ;  /* 0x000000ff14677208 */ /* 0x000fca0000800000 */
[----:B------:R-:W-:Y:S01]  /*2d90*/  FMUL R103, R103, UR6 ;  /* 0x0000000667677c20 */ /* 0x000fe20008400000 */
[----:B------:R-:W-:-:S03]  /*2da0*/  ULDC UR6, c[0x0][0x604] ;  /* 0x0001810000067ab9 */ /* 0x000fc60000000800 */
[--C-:B------:R-:W-:Y:S01]  /*2db0*/  FFMA R28, R28, UR6, -R103.reuse ;  /* 0x000000061c1c7c23 */ /* 0x100fe20008000867 */
[----:B------:R-:W-:Y:S01]  /*2dc0*/  ULDC UR6, c[0x0][0x604] ;  /* 0x0001810000067ab9 */ /* 0x000fe20000000800 */
[--C-:B------:R-:W-:Y:S01]  /*2dd0*/  FFMA R56, R59, UR13, -R103.reuse ;  /* 0x0000000d3b387c23 */ /* 0x100fe20008000867 */
[--C-:B------:R-:W-:Y:S01]  /*2de0*/  FFMA R37, R15, UR6, -R103.reuse ;  /* 0x000000060f257c23 */ /* 0x100fe20008000867 */
[----:B------:R-:W-:Y:S01]  /*2df0*/  ULDC UR6, c[0x0][0x604] ;  /* 0x0001810000067ab9 */ /* 0x000fe20000000800 */
[----:B----4-:R-:W-:Y:S01]  /*2e00*/  FMNMX R36, R17, R36, !PT ;  /* 0x0000002411247209 */ /* 0x010fe20007800000 */
[--C-:B------:R-:W-:Y:S01]  /*2e10*/  FFMA R15, R30, UR6, -R103.reuse ;  /* 0x000000061e0f7c23 */ /* 0x100fe20008000867 */
[----:B------:R-:W-:Y:S01]  /*2e20*/  ULDC UR6, c[0x0][0x604] ;  /* 0x0001810000067ab9 */ /* 0x000fe20000000800 */
[----:B------:R-:W-:Y:S01]  /*2e30*/  FSETP.GEU.AND P4, PT, R37, -126, PT ;  /* 0xc2fc00002500780b */ /* 0x000fe20003f8e000 */
[--C-:B------:R-:W-:Y:S01]  /*2e40*/  FFMA R31, R31, UR6, -R103.reuse ;  /* 0x000000061f1f7c23 */ /* 0x100fe20008000867 */
[----:B------:R-:W3:Y:S01]  /*2e50*/  SHFL.BFLY PT, R21, R36, 0x2, 0x1f ;  /* 0x0c401f0024157f89 */ /* 0x000ee200000e0000 */
[----:B------:R-:W-:Y:S01]  /*2e60*/  FSETP.GEU.AND P6, PT, R28, -126, PT ;  /* 0xc2fc00001c00780b */ /* 0x000fe20003fce000 */
[----:B------:R-:W-:Y:S01]  /*2e70*/  ULDC UR6, c[0x0][0x604] ;  /* 0x0001810000067ab9 */ /* 0x000fe20000000800 */
[----:B------:R-:W-:Y:S01]  /*2e80*/  FSETP.GEU.AND P5, PT, R15, -126, PT ;  /* 0xc2fc00000f00780b */ /* 0x000fe20003fae000 */
[--C-:B------:R-:W-:Y:S01]  /*2e90*/  FFMA R29, R34, UR6, -R103.reuse ;  /* 0x00000006221d7c23 */ /* 0x100fe20008000867 */
[----:B------:R-:W-:Y:S01]  /*2ea0*/  ULDC UR6, c[0x0][0x604] ;  /* 0x0001810000067ab9 */ /* 0x000fe20000000800 */
[----:B------:R-:W-:Y:S01]  /*2eb0*/  FSETP.GEU.AND P1, PT, R31, -126, PT ;  /* 0xc2fc00001f00780b */ /* 0x000fe20003f2e000 */
[--C-:B------:R-:W-:Y:S01]  /*2ec0*/  FFMA R49, R67, UR21, -R103.reuse ;  /* 0x0000001543317c23 */ /* 0x100fe20008000867 */
[--C-:B------:R-:W-:Y:S01]  /*2ed0*/  FFMA R52, R70, UR23, -R103.reuse ;  /* 0x0000001746347c23 */ /* 0x100fe20008000867 */
[----:B------:R-:W-:Y:S01]  /*2ee0*/  FSETP.GEU.AND P2, PT, R29, -126, PT ;  /* 0xc2fc00001d00780b */ /* 0x000fe20003f4e000 */
[--C-:B------:R-:W-:Y:S01]  /*2ef0*/  FFMA R45, R71, UR25, -R103.reuse ;  /* 0x00000019472d7c23 */ /* 0x100fe20008000867 */
[----:B------:R-:W-:Y:S01]  /*2f00*/  @!P4 FMUL R37, R37, 0.5 ;  /* 0x3f0000002525c820 */ /* 0x000fe20000400000 */
[--C-:B------:R-:W-:Y:S01]  /*2f10*/  FFMA R41, R75, UR29, -R103.reuse ;  /* 0x0000001d4b297c23 */ /* 0x100fe20008000867 */
[--C-:B------:R-:W-:Y:S01]  /*2f20*/  FFMA R48, R74, UR27, -R103.reuse ;  /* 0x0000001b4a307c23 */ /* 0x100fe20008000867 */
[----:B------:R-:W-:Y:S01]  /*2f30*/  @!P6 FMUL R28, R28, 0.5 ;  /* 0x3f0000001c1ce820 */ /* 0x000fe20000400000 */
[--C-:B------:R-:W-:Y:S01]  /*2f40*/  FFMA R78, R78, UR31, -R103.reuse ;  /* 0x0000001f4e4e7c23 */ /* 0x100fe20008000867 */
[----:B------:R-:W-:Y:S01]  /*2f50*/  @!P5 FMUL R15, R15, 0.5 ;  /* 0x3f0000000f0fd820 */ /* 0x000fe20000400000 */
[----:B------:R-:W4:Y:S01]  /*2f60*/  MUFU.EX2 R37, R37 ;  /* 0x0000002500257308 */ /* 0x000f220000000800 */
[----:B------:R-:W-:Y:S01]  /*2f70*/  ULDC UR13, c[0x0][0x604] ;  /* 0x00018100000d7ab9 */ /* 0x000fe20000000800 */
[----:B------:R-:W-:Y:S01]  /*2f80*/  @!P1 FMUL R31, R31, 0.5 ;  /* 0x3f0000001f1f9820 */ /* 0x000fe20000400000 */
[----:B------:R-:W-:Y:S01]  /*2f90*/  ULDC UR23, c[0x0][0x604] ;  /* 0x0001810000177ab9 */ /* 0x000fe20000000800 */
[----:B------:R-:W-:Y:S01]  /*2fa0*/  ULDC UR25, c[0x0][0x604] ;  /* 0x0001810000197ab9 */ /* 0x000fe20000000800 */
[----:B------:R-:W-:Y:S01]  /*2fb0*/  @!P2 FMUL R29, R29, 0.5 ;  /* 0x3f0000001d1da820 */ /* 0x000fe20000400000 */
[----:B------:R-:W-:Y:S01]  /*2fc0*/  ULDC UR27, c[0x0][0x604] ;  /* 0x00018100001b7ab9 */ /* 0x000fe20000000800 */
[----:B---3--:R-:W-:Y:S01]  /*2fd0*/  FMNMX R21, R36, R21, !PT ;  /* 0x0000001524157209 */ /* 0x008fe20007800000 */
[--C-:B------:R-:W-:Y:S01]  /*2fe0*/  FFMA R36, R35, UR6, -R103.reuse ;  /* 0x0000000623247c23 */ /* 0x100fe20008000867 */
[----:B------:R-:W-:Y:S01]  /*2ff0*/  ULDC UR6, c[0x0][0x604] ;  /* 0x0001810000067ab9 */ /* 0x000fe20000000800 */
[----:B------:R-:W3:Y:S01]  /*3000*/  MUFU.EX2 R30, R28 ;  /* 0x0000001c001e7308 */ /* 0x000ee20000000800 */
[C---:B------:R-:W-:Y:S01]  /*3010*/  FSETP.NEU.AND P3, PT, R21.reuse, -INF , PT ;  /* 0xff8000001500780b */ /* 0x040fe20003f6d000 */
[--C-:B------:R-:W-:Y:S01]  /*3020*/  FFMA R35, R38, UR6, -R103.reuse ;  /* 0x0000000626237c23 */ /* 0x100fe20008000867 */
[----:B------:R-:W-:Y:S01]  /*3030*/  ULDC UR6, c[0x0][0x604] ;  /* 0x0001810000067ab9 */ /* 0x000fe20000000800 */
[--C-:B------:R-:W-:Y:S01]  /*3040*/  FFMA R38, R32, UR7, -R103.reuse ;  /* 0x0000000720267c23 */ /* 0x100fe20008000867 */
[----:B------:R-:W-:Y:S01]  /*3050*/  FSEL R53, R21, RZ, P3 ;  /* 0x000000ff15357208 */ /* 0x000fe20001800000 */
[--C-:B------:R-:W-:Y:S01]  /*3060*/  FFMA R39, R39, UR6, -R103.reuse ;  /* 0x0000000627277c23 */ /* 0x100fe20008000867 */
[----:B------:R-:W-:Y:S01]  /*3070*/  FSETP.GEU.AND P3, PT, R36, -126, PT ;  /* 0xc2fc00002400780b */ /* 0x000fe20003f6e000 */
[----:B----4-:R-:W-:Y:S01]  /*3080*/  @!P4 FMUL R37, R37, R37 ;  /* 0x000000252525c220 */ /* 0x010fe20000400000 */
[----:B------:R-:W4:Y:S01]  /*3090*/  MUFU.EX2 R28, R31 ;  /* 0x0000001f001c7308 */ /* 0x000f220000000800 */
[----:B------:R-:W-:Y:S01]  /*30a0*/  ULDC UR6, c[0x0][0x604] ;  /* 0x0001810000067ab9 */ /* 0x000fe20000000800 */
[----:B------:R-:W-:Y:S01]  /*30b0*/  FSETP.GEU.AND P4, PT, R39, -126, PT ;  /* 0xc2fc00002700780b */ /* 0x000fe20003f8e000 */
[--C-:B------:R-:W-:Y:S01]  /*30c0*/  FFMA R23, R42, UR6, -R103.reuse ;  /* 0x000000062a177c23 */ /* 0x100fe20008000867 */
[----:B------:R-:W-:Y:S01]  /*30d0*/  ULDC UR6, c[0x0][0x604] ;  /* 0x0001810000067ab9 */ /* 0x000fe20000000800 */
[----:B------:R-:W-:Y:S01]  /*30e0*/  FMUL R104, R53, UR10 ;  /* 0x0000000a35687c20 */ /* 0x000fe20008400000 */
[--C-:B------:R-:W-:Y:S01]  /*30f0*/  FFMA R34, R43, UR6, -R103.reuse ;  /* 0x000000062b227c23 */ /* 0x100fe20008000867 */
[----:B------:R-:W-:Y:S01]  /*3100*/  ULDC UR6, c[0x0][0x604] ;  /* 0x0001810000067ab9 */ /* 0x000fe20000000800 */
[----:B------:R-:W5:Y:S01]  /*3110*/  MUFU.EX2 R29, R29 ;  /* 0x0000001d001d7308 */ /* 0x000f620000000800 */
[----:B---3--:R-:W-:Y:S01]  /*3120*/  @!P6 FMUL R30, R30, R30 ;  /* 0x0000001e1e1ee220 */ /* 0x008fe20000400000 */
[----:B------:R-:W-:Y:S01]  /*3130*/  FSETP.GEU.AND P6, PT, R35, -126, PT ;  /* 0xc2fc00002300780b */ /* 0x000fe20003fce000 */
[----:B------:R-:W-:Y:S01]  /*3140*/  @!P3 FMUL R36, R36, 0.5 ;  /* 0x3f0000002424b820 */ /* 0x000fe20000400000 */
[--C-:B------:R-:W-:Y:S01]  /*3150*/  FFMA R33, R46, UR6, -R103.reuse ;  /* 0x000000062e217c23 */ /* 0x100fe20008000867 */
[----:B------:R-:W-:Y:S01]  /*3160*/  ULDC UR6, c[0x0][0x604] ;  /* 0x0001810000067ab9 */ /* 0x000fe20000000800 */
[--C-:B------:R-:W-:Y:S01]  /*3170*/  FFMA R43, R63, UR17, -R103.reuse ;  /* 0x000000113f2b7c23 */ /* 0x100fe20008000867 */
[----:B------:R-:W-:Y:S01]  /*3180*/  @!P4 FMUL R39, R39, 0.5 ;  /* 0x3f0000002727c820 */ /* 0x000fe20000400000 */
[----:B------:R-:W3:Y:S01]  /*3190*/  MUFU.EX2 R15, R15 ;  /* 0x0000000f000f7308 */ /* 0x000ee20000000800 */
[--C-:B------:R-:W-:Y:S01]  /*31a0*/  FFMA R40, R47, UR6, -R103.reuse ;  /* 0x000000062f287c23 */ /* 0x100fe20008000867 */
[----:B------:R-:W-:Y:S01]  /*31b0*/  ULDC UR6, c[0x0][0x604] ;  /* 0x0001810000067ab9 */ /* 0x000fe20000000800 */
[----:B----4-:R-:W-:Y:S01]  /*31c0*/  @!P1 FMUL R28, R28, R28 ;  /* 0x0000001c1c1c9220 */ /* 0x010fe20000400000 */
[--C-:B------:R-:W-:Y:S01]  /*31d0*/  FFMA R17, R50, UR6, -R103.reuse ;  /* 0x0000000632117c23 */ /* 0x100fe20008000867 */
[----:B------:R-:W-:Y:S01]  /*31e0*/  ULDC UR6, c[0x0][0x604] ;  /* 0x0001810000067ab9 */ /* 0x000fe20000000800 */
[----:B------:R-:W-:Y:S01]  /*31f0*/  FSETP.GEU.AND P1, PT, R34, -126, PT ;  /* 0xc2fc00002200780b */ /* 0x000fe20003f2e000 */
[--C-:B------:R-:W-:Y:S01]  /*3200*/  FFMA R51, R51, UR6, -R103.reuse ;  /* 0x0000000633337c23 */ /* 0x100fe20008000867 */
[----:B------:R-:W4:Y:S01]  /*3210*/  MUFU.EX2 R36, R36 ;  /* 0x0000002400247308 */ /* 0x000f220000000800 */
[----:B-----5:R-:W-:Y:S01]  /*3220*/  @!P2 FMUL R29, R29, R29 ;  /* 0x0000001d1d1da220 */ /* 0x020fe20000400000 */
[----:B------:R-:W-:Y:S01]  /*3230*/  @!P6 FMUL R35, R35, 0.5 ;  /* 0x3f0000002323e820 */ /* 0x000fe20000400000 */
[----:B------:R-:W-:Y:S01]  /*3240*/  FSETP.GEU.AND P2, PT, R33, -126, PT ;  /* 0xc2fc00002100780b */ /* 0x000fe20003f4e000 */
[----:B------:R-:W-:Y:S01]  /*3250*/  ULDC UR6, c[0x0][0x604] ;  /* 0x0001810000067ab9 */ /* 0x000fe20000000800 */
[--C-:B------:R-:W-:Y:S01]  /*3260*/  FFMA R47, R58, UR11, -R103.reuse ;  /* 0x0000000b3a2f7c23 */ /* 0x100fe20008000867 */
[--C-:B------:R-:W-:Y:S01]  /*3270*/  FFMA R31, R54, UR6, -R103.reuse ;  /* 0x00000006361f7c23 */ /* 0x100fe20008000867 */
[--C-:B------:R-:W-:Y:S01]  /*3280*/  FFMA R50, R62, UR15, -R103.reuse ;  /* 0x0000000f3e327c23 */ /* 0x100fe20008000867 */
[----:B------:R5:W1:Y:S01]  /*3290*/  MUFU.EX2 R42, R39 ;  /* 0x00000027002a7308 */ /* 0x000a620000000800 */
[----:B---3--:R-:W-:Y:S01]  /*32a0*/  @!P5 FMUL R15, R15, R15 ;  /* 0x0000000f0f0fd220 */ /* 0x008fe20000400000 */
[----:B------:R-:W-:Y:S01]  /*32b0*/  FSETP.GEU.AND P5, PT, R23, -126, PT ;  /* 0xc2fc00001700780b */ /* 0x000fe20003fae000 */
[----:B------:R-:W-:Y:S01]  /*32c0*/  @!P1 FMUL R34, R34, 0.5 ;  /* 0x3f00000022229820 */ /* 0x000fe20000400000 */
[--C-:B------:R-:W-:Y:S01]  /*32d0*/  FFMA R54, R66, UR19, -R103.reuse ;  /* 0x0000001342367c23 */ /* 0x100fe20008000867 */
[----:B------:R-:W-:Y:S01]  /*32e0*/  ULDC UR6, c[0x0][0x604] ;  /* 0x0001810000067ab9 */ /* 0x000fe20000000800 */
[--C-:B------:R-:W-:Y:S01]  /*32f0*/  FFMA R46, R82, UR35, -R103.reuse ;  /* 0x00000023522e7c23 */ /* 0x100fe20008000867 */
[--C-:B------:R-:W-:Y:S01]  /*3300*/  FFMA R24, R24, UR9, -R104.reuse ;  /* 0x0000000918187c23 */ /* 0x100fe20008000868 */
[----:B------:R-:W3:Y:S01]  /*3310*/  MUFU.EX2 R35, R35 ;  /* 0x0000002300237308 */ /* 0x000ee20000000800 */
[----:B----4-:R-:W-:Y:S01]  /*3320*/  @!P3 FMUL R36, R36, R36 ;  /* 0x000000242424b220 */ /* 0x010fe20000400000 */
[----:B------:R-:W-:Y:S01]  /*3330*/  FSETP.GEU.AND P3, PT, R40, -126, PT ;  /* 0xc2fc00002800780b */ /* 0x000fe20003f6e000 */
[----:B------:R-:W-:Y:S01]  /*3340*/  @!P2 FMUL R33, R33, 0.5 ;  /* 0x3f0000002121a820 */ /* 0x000fe20000400000 */
[--C-:B-----5:R-:W-:Y:S01]  /*3350*/  FFMA R39, R44, UR33, -R103.reuse ;  /* 0x000000212c277c23 */ /* 0x120fe20008000867 */
[--C-:B------:R-:W-:Y:S01]  /*3360*/  FFMA R25, R25, UR6, -R104.reuse ;  /* 0x0000000619197c23 */ /* 0x100fe20008000868 */
[----:B------:R-:W-:Y:S01]  /*3370*/  ULDC UR7, c[0x0][0x604] ;  /* 0x0001810000077ab9 */ /* 0x000fe20000000800 */
[----:B------:R-:W-:Y:S01]  /*3380*/  @!P5 FMUL R23, R23, 0.5 ;  /* 0x3f0000001717d820 */ /* 0x000fe20000400000 */
[----:B------:R-:W4:Y:S01]  /*3390*/  MUFU.EX2 R34, R34 ;  /* 0x0000002200227308 */ /* 0x000f220000000800 */
[----:B-1----:R-:W-:Y:S01]  /*33a0*/  @!P4 FMUL R42, R42, R42 ;  /* 0x0000002a2a2ac220 */ /* 0x002fe20000400000 */
[----:B------:R-:W-:Y:S01]  /*33b0*/  FSETP.GEU.AND P4, PT, R51, -126, PT ;  /* 0xc2fc00003300780b */ /* 0x000fe20003f8e000 */
[----:B------:R-:W-:Y:S01]  /*33c0*/  ULDC UR11, c[0x0][0x604] ;  /* 0x00018100000b7ab9 */ /* 0x000fe20000000800 */
[--C-:B------:R-:W-:Y:S01]  /*33d0*/  FFMA R27, R27, UR7, -R104.reuse ;  /* 0x000000071b1b7c23 */ /* 0x100fe20008000868 */
[--C-:B------:R-:W-:Y:S01]  /*33e0*/  FFMA R88, R88, UR8, -R104.reuse ;  /* 0x0000000858587c23 */ /* 0x100fe20008000868 */
[--C-:B------:R-:W-:Y:S01]  /*33f0*/  FFMA R89, R89, UR12, -R104.reuse ;  /* 0x0000000c59597c23 */ /* 0x100fe20008000868 */
[----:B------:R-:W-:Y:S01]  /*3400*/  @!P3 FMUL R40, R40, 0.5 ;  /* 0x3f0000002828b820 */ /* 0x000fe20000400000 */
[----:B------:R-:W1:Y:S01]  /*3410*/  MUFU.EX2 R33, R33 ;  /* 0x0000002100217308 */ /* 0x000e620000000800 */
[----:B---3--:R-:W-:Y:S01]  /*3420*/  @!P6 FMUL R35, R35, R35 ;  /* 0x000000232323e220 */ /* 0x008fe20000400000 */
[----:B------:R-:W-:Y:S01]  /*3430*/  FSETP.GEU.AND P6, PT, R17, -126, PT ;  /* 0xc2fc00001100780b */ /* 0x000fe20003fce000 */
[--C-:B------:R-:W-:Y:S01]  /*3440*/  FFMA R90, R90, UR11, -R104.reuse ;  /* 0x0000000b5a5a7c23 */ /* 0x100fe20008000868 */
[--C-:B------:R-:W-:Y:S01]  /*3450*/  FFMA R91, R91, UR13, -R104.reuse ;  /* 0x0000000d5b5b7c23 */ /* 0x100fe20008000868 */
[----:B------:R-:W-:Y:S01]  /*3460*/  ULDC UR29, c[0x0][0x604] ;  /* 0x00018100001d7ab9 */ /* 0x000fe20000000800 */
[--C-:B------:R-:W-:Y:S01]  /*3470*/  FFMA R76, R55, UR23, -R104.reuse ;  /* 0x00000017374c7c23 */ /* 0x100fe20008000868 */
[----:B------:R-:W-:Y:S01]  /*3480*/  @!P4 FMUL R51, R51, 0.5 ;  /* 0x3f0000003333c820 */ /* 0x000fe20000400000 */
[----:B------:R-:W3:Y:S01]  /*3490*/  MUFU.EX2 R23, R23 ;  /* 0x0000001700177308 */ /* 0x000ee20000000800 */
[----:B----4-:R-:W-:Y:S01]  /*34a0*/  @!P1 FMUL R34, R34, R34 ;  /* 0x0000002222229220 */ /* 0x010fe20000400000 */
[----:B------:R-:W-:Y:S01]  /*34b0*/  FSETP.GEU.AND P1, PT, R38, -126, PT ;  /* 0xc2fc00002600780b */ /* 0x000fe20003f2e000 */
[--C-:B------:R-:W-:Y:S01]  /*34c0*/  FFMA R74, R64, UR27, -R104.reuse ;  /* 0x0000001b404a7c23 */ /* 0x100fe20008000868 */
[--C-:B------:R-:W-:Y:S01]  /*34d0*/  FFMA R70, R68, UR29, -R104.reuse ;  /* 0x0000001d44467c23 */ /* 0x100fe20008000868 */
[--C-:B------:R-:W-:Y:S01]  /*34e0*/  FFMA R77, R57, UR24, -R104.reuse ;  /* 0x00000018394d7c23 */ /* 0x100fe20008000868 */
[----:B------:R-:W-:Y:S01]  /*34f0*/  ULDC UR6, c[0x0][0x604] ;  /* 0x0001810000067ab9 */ /* 0x000fe20000000800 */
[----:B------:R-:W-:Y:S01]  /*3500*/  @!P6 FMUL R17, R17, 0.5 ;  /* 0x3f0000001111e820 */ /* 0x000fe20000400000 */
[----:B------:R-:W4:Y:S01]  /*3510*/  MUFU.EX2 R40, R40 ;  /* 0x0000002800287308 */ /* 0x000f220000000800 */
[----:B-1----:R-:W-:Y:S01]  /*3520*/  @!P2 FMUL R33, R33, R33 ;  /* 0x000000212121a220 */ /* 0x002fe20000400000 */
[----:B------:R-:W-:Y:S01]  /*3530*/  FSETP.GEU.AND P2, PT, R47, -126, PT ;  /* 0xc2fc00002f00780b */ /* 0x000fe20003f4e000 */
[----:B------:R-:W-:Y:S01]  /*3540*/  ULDC UR15, c[0x0][0x604] ;  /* 0x00018100000f7ab9 */ /* 0x000fe20000000800 */
[----:B------:R-:W-:Y:S01]  /*3550*/  ULDC UR17, c[0x0][0x604] ;  /* 0x0001810000117ab9 */ /* 0x000fe20000000800 */
[----:B------:R-:W-:Y:S01]  /*3560*/  ULDC UR19, c[0x0][0x604] ;  /* 0x0001810000137ab9 */ /* 0x000fe20000000800 */
[----:B------:R-:W-:Y:S01]  /*3570*/  ULDC UR21, c[0x0][0x604] ;  /* 0x0001810000157ab9 */ /* 0x000fe20000000800 */
[----:B------:R-:W-:Y:S01]  /*3580*/  @!P1 FMUL R38, R38, 0.5 ;  /* 0x3f00000026269820 */ /* 0x000fe20000400000 */
[----:B------:R-:W1:Y:S01]  /*3590*/  MUFU.EX2 R32, R51 ;  /* 0x0000003300207308 */ /* 0x000e620000000800 */
[----:B---3--:R-:W-:Y:S01]  /*35a0*/  @!P5 FMUL R23, R23, R23 ;  /* 0x000000171717d220 */ /* 0x008fe20000400000 */
[----:B------:R-:W-:Y:S01]  /*35b0*/  FSETP.GEU.AND P5, PT, R31, -126, PT ;  /* 0xc2fc00001f00780b */ /* 0x000fe20003fae000 */
[----:B------:R-:W-:Y:S01]  /*35c0*/  ULDC UR31, c[0x0][0x604] ;  /* 0x00018100001f7ab9 */ /* 0x000fe20000000800 */
[----:B------:R-:W-:Y:S01]  /*35d0*/  ULDC UR33, c[0x0][0x604] ;  /* 0x0001810000217ab9 */ /* 0x000fe20000000800 */
[----:B------:R-:W-:Y:S01]  /*35e0*/  ULDC UR35, c[0x0][0x604] ;  /* 0x0001810000237ab9 */ /* 0x000fe20000000800 */
[----:B------:R-:W-:Y:S01]  /*35f0*/  ULDC UR10, c[0x0][0x604] ;  /* 0x00018100000a7ab9 */ /* 0x000fe20000000800 */
[----:B------:R-:W-:Y:S01]  /*3600*/  @!P2 FMUL R47, R47, 0.5 ;  /* 0x3f0000002f2fa820 */ /* 0x000fe20000400000 */
[----:B------:R-:W3:Y:S01]  /*3610*/  MUFU.EX2 R17, R17 ;  /* 0x0000001100117308 */ /* 0x000ee20000000800 */
[----:B----4-:R-:W-:Y:S01]  /*3620*/  @!P3 FMUL R40, R40, R40 ;  /* 0x000000282828b220 */ /* 0x010fe20000400000 */
[----:B------:R-:W-:Y:S01]  /*3630*/  FSETP.GEU.AND P3, PT, R56, -126, PT ;  /* 0xc2fc00003800780b */ /* 0x000fe20003f6e000 */
[----:B------:R-:W-:Y:S01]  /*3640*/  ULDC UR9, c[0x0][0x604] ;  /* 0x0001810000097ab9 */ /* 0x000fe20000000800 */
        /* <DEDUP_REMOVED lines=17> */
[--C-:B------:R-:W-:Y:S01]  /*3760*/  FFMA R130, R95, UR17, -R104.reuse ;  /* 0x000000115f827c23 */ /* 0x100fe20008000868 */
        /* <DEDUP_REMOVED lines=8> */
[--C-:B------:R-:W-:Y:S01]  /*37f0*/  FFMA R75, R99, UR22, -R104.reuse ;  /* 0x00000016634b7c23 */ /* 0x100fe20008000868 */
[----:B------:R-:W-:Y:S01]  /*3800*/  @!P6 FMUL R50, R50, 0.5 ;  /* 0x3f0000003232e820 */ /* 0x000fe20000400000 */
[----:B------:R-:W4:Y:S01]  /*3810*/  MUFU.EX2 R56, R56 ;  /* 0x0000003800387308 */ /* 0x000f220000000800 */
[----:B-1----:R-:W-:Y:S01]  /*3820*/  @!P2 FMUL R47, R47, R47 ;  /* 0x0000002f2f2fa220 */ /* 0x002fe20000400000 */
[----:B------:R-:W-:Y:S01]  /*3830*/  FSETP.GEU.AND P2, PT, R52, -126, PT ;  /* 0xc2fc00003400780b */ /* 0x000fe20003f4e000 */
[--C-:B------:R-:W-:Y:S01]  /*3840*/  FFMA R69, R69, UR30, -R104.reuse ;  /* 0x0000001e45457c23 */ /* 0x100fe20008000868 */
        /* <DEDUP_REMOVED lines=10> */
[----:B------:R-:W-:Y:S01]  /*38f0*/  FFMA R59, R84, UR9, -R104 ;  /* 0x00000009543b7c23 */ /* 0x000fe20008000868 */
[----:B------:R-:W-:Y:S01]  /*3900*/  @!P2 FMUL R52, R52, 0.5 ;  /* 0x3f0000003434a820 */ /* 0x000fe20000400000 */
[----:B------:R-:W3:Y:S01]  /*3910*/  MUFU.EX2 R50, R50 ;  /* 0x0000003200327308 */ /* 0x000ee20000000800 */
[----:B----4-:R-:W-:Y:S01]  /*3920*/  @!P3 FMUL R56, R56, R56 ;  /* 0x000000383838b220 */ /* 0x010fe20000400000 */
[----:B------:R-:W-:Y:S01]  /*3930*/  FSETP.GEU.AND P3, PT, R45, -126, PT ;  /* 0xc2fc00002d00780b */ /* 0x000fe20003f6e000 */
[--C-:B------:R-:W-:Y:S01]  /*3940*/  FFMA R83, R86, UR7, -R103.reuse ;  /* 0x0000000756537c23 */ /* 0x100fe20008000867 */
[----:B------:R-:W-:-:S03]  /*3950*/  FFMA R87, R87, UR8, -R103 ;  /* 0x0000000857577c23 */ /* 0x000fc60008000867 */
[----:B------:R-:W-:Y:S01]  /*3960*/  @!P5 FMUL R54, R54, 0.5 ;  /* 0x3f0000003636d820 */ /* 0x000fe20000400000 */
[----:B------:R-:W4:Y:S01]  /*3970*/  MUFU.EX2 R49, R49 ;  /* 0x0000003100317308 */ /* 0x000f220000000800 */
[----:B-1----:R-:W-:Y:S01]  /*3980*/  @!P4 FMUL R43, R43, R43 ;  /* 0x0000002b2b2bc220 */ /* 0x002fe20000400000 */
[----:B------:R-:W-:-:S05]  /*3990*/  FSETP.GEU.AND P4, PT, R41, -126, PT ;  /* 0xc2fc00002900780b */ /* 0x000fca0003f8e000 */
[----:B------:R-:W-:Y:S01]  /*39a0*/  @!P3 FMUL R45, R45, 0.5 ;  /* 0x3f0000002d2db820 */ /* 0x000fe20000400000 */
[----:B------:R-:W1:Y:S01]  /*39b0*/  MUFU.EX2 R52, R52 ;  /* 0x0000003400347308 */ /* 0x000e620000000800 */
[----:B---3--:R-:W-:Y:S01]  /*39c0*/  @!P6 FMUL R50, R50, R50 ;  /* 0x000000323232e220 */ /* 0x008fe20000400000 */
[----:B------:R-:W-:-:S05]  /*39d0*/  FSETP.GEU.AND P6, PT, R48, -126, PT ;  /* 0xc2fc00003000780b */ /* 0x000fca0003fce000 */
[----:B------:R-:W-:Y:S01]  /*39e0*/  @!P4 FMUL R41, R41, 0.5 ;  /* 0x3f0000002929c820 */ /* 0x000fe20000400000 */
[----:B------:R-:W3:Y:S01]  /*39f0*/  MUFU.EX2 R54, R54 ;  /* 0x0000003600367308 */ /* 0x000ee20000000800 */
[----:B----4-:R-:W-:Y:S01]  /*3a00*/  @!P1 FMUL R49, R49, R49 ;  /* 0x0000003131319220 */ /* 0x010fe20000400000 */
[----:B------:R-:W-:-:S05]  /*3a10*/  FSETP.GEU.AND P1, PT, R39, -126, PT ;  /* 0xc2fc00002700780b */ /* 0x000fca0003f2e000 */
        /* <DEDUP_REMOVED lines=17> */
[----:B------:R1:W5:Y:S01]  /*3b30*/  MUFU.EX2 R44, R78 ;  /* 0x0000004e002c7308 */ /* 0x0003620000000800 */
[----:B---3--:R-:W-:Y:S01]  /*3b40*/  @!P6 FMUL R48, R48, R48 ;  /* 0x000000303030e220 */ /* 0x008fe20000400000 */
[----:B------:R-:W3:Y:S05]  /*3b50*/  SYNCS.PHASECHK.TRANS64.TRYWAIT P6, [R2+URZ+0x16808], R13 ;  /* 0x0168080d020075a7 */ /* 0x000eea00080c017f */
[----:B------:R-:W-:Y:S01]  /*3b60*/  @!P4 FMUL R25, R25, 0.5 ;  /* 0x3f0000001919c820 */ /* 0x000fe20000400000 */
[----:B------:R-:W2:Y:S01]  /*3b70*/  MUFU.EX2 R46, R46 ;  /* 0x0000002e002e7308 */ /* 0x000ea20000000800 */
[----:B----4-:R-:W-:Y:S01]  /*3b80*/  @!P1 FMUL R39, R39, R39 ;  /* 0x0000002727279220 */ /* 0x010fe20000400000 */
[----:B------:R-:W-:Y:S01]  /*3b90*/  FSETP.GEU.AND P1, PT, R88, -126, PT ;  /* 0xc2fc00005800780b */ /* 0x000fe20003f2e000 */
[----:B-1----:R-:W-:-:S05]  /*3ba0*/  FFMA R78, R60, UR25, -R104 ;  /* 0x000000193c4e7c23 */ /* 0x002fca0008000868 */
[----:B------:R1:W4:Y:S01]  /*3bb0*/  MUFU.EX2 R51, R24 ;  /* 0x0000001800337308 */ /* 0x0003220000000800 */
[----:B-----5:R-:W-:Y:S01]  /*3bc0*/  @!P5 FMUL R44, R44, R44 ;  /* 0x0000002c2c2cd220 */ /* 0x020fe20000400000 */
[----:B------:R-:W-:-:S05]  /*3bd0*/  FSETP.GEU.AND P5, PT, R27, -126, PT ;  /* 0xc2fc00001b00780b */ /* 0x000fca0003fae000 */
[----:B------:R-:W-:Y:S01]  /*3be0*/  @!P1 FMUL R88, R88, 0.5 ;  /* 0x3f00000058589820 */ /* 0x000fe20000400000 */
[----:B------:R-:W5:Y:S01]  /*3bf0*/  MUFU.EX2 R58, R25 ;  /* 0x00000019003a7308 */ /* 0x000f620000000800 */
[----:B--2---:R-:W-:Y:S01]  /*3c00*/  @!P2 FMUL R46, R46, R46 ;  /* 0x0000002e2e2ea220 */ /* 0x004fe20000400000 */
[----:B------:R-:W-:Y:S02]  /*3c10*/  FSETP.GEU.AND P2, PT, R89, -126, PT ;  /* 0xc2fc00005900780b */ /* 0x000fe40003f4e000 */
[----:B-1----:R-:W-:-:S03]  /*3c20*/  P2R R24, PR, RZ, 0x20 ;  /* 0x00000020ff187803 */ /* 0x002fc60000000000 */
[----:B------:R-:W-:Y:S01]  /*3c30*/  @!P5 FMUL R27, R27, 0.5 ;  /* 0x3f0000001b1bd820 */ /* 0x000fe20000400000 */
[----:B------:R1:W2:Y:S01]  /*3c40*/  MUFU.EX2 R60, R88 ;  /* 0x00000058003c7308 */ /* 0x0002a20000000800 */
[----:B----4-:R-:W-:Y:S01]  /*3c50*/  @!P3 FMUL R51, R51, R51 ;  /* 0x000000333333b220 */ /* 0x010fe20000400000 */
[----:B------:R-:W-:Y:S02]  /*3c60*/  FSETP.GEU.AND P3, PT, R90, -126, PT ;  /* 0xc2fc00005a00780b */ /* 0x000fe40003f6e000 */
[----:B------:R-:W-:-:S03]  /*3c70*/  FSETP.GEU.AND P5, PT, R92, -126, PT ;  /* 0xc2fc00005c00780b */ /* 0x000fc60003fae000 */
[----:B------:R-:W-:Y:S01]  /*3c80*/  @!P2 FMUL R89, R89, 0.5 ;  /* 0x3f0000005959a820 */ /* 0x000fe20000400000 */
[----:B------:R1:W4:Y:S01]  /*3c90*/  MUFU.EX2 R53, R27 ;  /* 0x0000001b00357308 */ /* 0x0003220000000800 */
[----:B-----5:R-:W-:Y:S01]  /*3ca0*/  @!P4 FMUL R58, R58, R58 ;  /* 0x0000003a3a3ac220 */ /* 0x020fe20000400000 */
[----:B------:R-:W-:-:S05]  /*3cb0*/  FSETP.GEU.AND P4, PT, R91, -126, PT ;  /* 0xc2fc00005b00780b */ /* 0x000fca0003f8e000 */
[----:B------:R-:W-:Y:S01]  /*3cc0*/  @!P3 FMUL R90, R90, 0.5 ;  /* 0x3f0000005a5ab820 */ /* 0x000fe20000400000 */
[----:B------:R1:W1:Y:S07]  /*3cd0*/  MUFU.EX2 R55, R89 ;  /* 0x0000005900377308 */ /* 0x00026e0000000800 */
[----:B------:R-:W-:Y:S01]  /*3ce0*/  @!P4 FMUL R91, R91, 0.5 ;  /* 0x3f0000005b5bc820 */ /* 0x000fe20000400000 */
[----:B------:R1:W1:Y:S08]  /*3cf0*/  MUFU.EX2 R68, R90 ;  /* 0x0000005a00447308 */ /* 0x0002700000000800 */
[----:B------:R1:W1:Y:S01]  /*3d00*/  MUFU.EX2 R64, R91 ;  /* 0x0000005b00407308 */ /* 0x0002620000000800 */
[----:B--234-:R-:W-:Y:S05]  /*3d10*/  @!P6 BRA `(.L_x_23) ;  /* 0x000000bc0000e947 */ /* 0x01cfea0003800000 */
.L_x_85:
[----:B------:R-:W-:Y:S01]  /*3d20*/  ISETP.NE.AND P6, PT, R24, RZ, PT ;  /* 0x000000ff1800720c */ /* 0x000fe20003fc5270 */
[----:B------:R-:W-:Y:S01]  /*3d30*/  @!P1 FMUL R60, R60, R60 ;  /* 0x0000003c3c3c9220 */ /* 0x000fe20000400000 */
[----:B------:R-:W-:Y:S01]  /*3d40*/  R2UR UR9, R11 ;  /* 0x000000000b0972ca */ /* 0x000fe200000e0000 */
[----:B------:R-:W-:Y:S01]  /*3d50*/  UMOV UR7, 0xc0000010 ;  /* 0xc000001000077882 */ /* 0x000fe20000000000 */
[----:B------:R-:W-:Y:S01]  /*3d60*/  F2FP.BF16.F32.PACK_AB R25, R37, R30 ;  /* 0x0000001e2519723e */ /* 0x000fe200000010ff */
[----:B------:R-:W-:Y:S01]  /*3d70*/  UMOV UR15, 0xc0000010 ;  /* 0xc0000010000f7882 */ /* 0x000fe20000000000 */
[----:B-1----:R-:W-:Y:S01]  /*3d80*/  F2FP.BF16.F32.PACK_AB R27, R28, R15 ;  /* 0x0000000f1c1b723e */ /* 0x002fe200000010ff */
[----:B------:R-:W-:Y:S01]  /*3d90*/  UMOV UR11, 0xc0000010 ;  /* 0xc0000010000b7882 */ /* 0x000fe20000000000 */
[----:B------:R-:W-:Y:S01]  /*3da0*/  F2FP.BF16.F32.PACK_AB R24, R58, R51 ;  /* 0x000000333a18723e */ /* 0x000fe200000010ff */
[----:B------:R-:W-:Y:S01]  /*3db0*/  @!P5 FMUL R92, R92, 0.5 ;  /* 0x3f0000005c5cd820 */ /* 0x000fe20000400000 */
[----:B------:R-:W-:Y:S01]  /*3dc0*/  @!P2 FMUL R55, R55, R55 ;  /* 0x000000373737a220 */ /* 0x000fe20000400000 */
[----:B------:R-:W-:Y:S01]  /*3dd0*/  @!P3 FMUL R68, R68, R68 ;  /* 0x000000444444b220 */ /* 0x000fe20000400000 */
[----:B------:R-:W-:Y:S01]  /*3de0*/  @!P4 FMUL R64, R64, R64 ;  /* 0x000000404040c220 */ /* 0x000fe20000400000 */
[----:B------:R-:W-:Y:S01]  /*3df0*/  @!P6 FMUL R53, R53, R53 ;  /* 0x000000353535e220 */ /* 0x000fe20000400000 */
[----:B--2---:R-:W1:Y:S01]  /*3e00*/  MUFU.EX2 R13, R92 ;  /* 0x0000005c000d7308 */ /* 0x004e620000000800 */
[----:B------:R-:W-:Y:S01]  /*3e10*/  UIADD3 UR6, UR9, 0x500, URZ ;  /* 0x0000050009067890 */ /* 0x000fe2000fffe03f */
[----:B------:R-:W-:Y:S01]  /*3e20*/  FSETP.GEU.AND P6, PT, R128, -126, PT ;  /* 0xc2fc00008000780b */ /* 0x000fe20003fce000 */
[----:B------:R-:W-:Y:S01]  /*3e30*/  UIADD3 UR8, UR9, 0x600, URZ ;  /* 0x0000060009087890 */ /* 0x000fe2000fffe03f */
[----:B------:R-:W-:Y:S01]  /*3e40*/  F2FP.BF16.F32.PACK_AB R26, R60, R53 ;  /* 0x000000353c1a723e */ /* 0x000fe200000010ff */
[----:B------:R-:W-:Y:S01]  /*3e50*/  UIADD3 UR10, UR9, 0x700, URZ ;  /* 0x00000700090a7890 */ /* 0x000fe2000fffe03f */
[----:B------:R-:W-:Y:S01]  /*3e60*/  FSETP.GEU.AND P1, PT, R129, -126, PT ;  /* 0xc2fc00008100780b */ /* 0x000fe20003f2e000 */
[----:B------:R-:W-:Y:S01]  /*3e70*/  FADD R30, R30, R47 ;  /* 0x0000002f1e1e7221 */ /* 0x000fe20000000000 */
[----:B------:R-:W-:Y:S01]  /*3e80*/  WARPGROUP.ARRIVE ;  /* 0x00000000000079c5 */ /* 0x000fe20000000000 */
[----:B------:R-:W-:Y:S01]  /*3e90*/  FSETP.GEU.AND P2, PT, R130, -126, PT ;  /* 0xc2fc00008200780b */ /* 0x000fe20003f4e000 */
[----:B------:R-:W-:Y:S01]  /*3ea0*/  UMOV UR14, UR8 ;  /* 0x00000008000e7c82 */ /* 0x000fe20008000000 */
[----:B------:R-:W-:Y:S01]  /*3eb0*/  UIADD3 UR8, UR9, 0x900, URZ ;  /* 0x0000090009087890 */ /* 0x000fe2000fffe03f */
[----:B------:R-:W-:Y:S01]  /*3ec0*/  FSETP.GEU.AND P3, PT, R131, -126, PT ;  /* 0xc2fc00008300780b */ /* 0x000fe20003f6e000 */
[----:B------:R-:W-:Y:S01]  /*3ed0*/  FADD R37, R37, R56 ;  /* 0x0000003825257221 */ /* 0x000fe20000000000 */
[----:B------:R-:W-:Y:S01]  /*3ee0*/  HGMMA.64x16x16.F32.BF16 R120, R24, gdesc[UR4].tnspB, RZ, !UPT, gsb0 ;  /* 0x4020000418787df0 */ /* 0x000fe2000c0018ff */
[----:B------:R-:W-:Y:S01]  /*3ef0*/  UIADD3 UR6, UR9, 0x800, URZ ;  /* 0x0000080009067890 */ /* 0x000fe2000fffe03f */
[----:B------:R-:W-:Y:S01]  /*3f00*/  @!P6 FMUL R128, R128, 0.5 ;  /* 0x3f0000008080e820 */ /* 0x000fe20000400000 */
[----:B------:R-:W-:Y:S01]  /*3f10*/  UMOV UR7, 0xc0000010 ;  /* 0xc000001000077882 */ /* 0x000fe20000000000 */
[----:B-1----:R-:W-:Y:S01]  /*3f20*/  @!P5 FMUL R13, R13, R13 ;  /* 0x0000000d0d0dd220 */ /* 0x002fe20000400000 */
[----:B------:R-:W-:Y:S01]  /*3f30*/  @!P1 FMUL R129, R129, 0.5 ;  /* 0x3f00000081819820 */ /* 0x000fe20000400000 */
[----:B------:R-:W1:Y:S01]  /*3f40*/  MUFU.EX2 R79, R128 ;  /* 0x00000080004f7308 */ /* 0x000e620000000800 */
[----:B------:R-:W-:Y:S01]  /*3f50*/  FSETP.GEU.AND P5, PT, R80, -126, PT ;  /* 0xc2fc00005000780b */ /* 0x000fe20003fae000 */
[----:B------:R-:W-:Y:S01]  /*3f60*/  @!P2 FMUL R130, R130, 0.5 ;  /* 0x3f0000008282a820 */ /* 0x000fe20000400000 */
[----:B------:R-:W-:Y:S01]  /*3f70*/  FSETP.GEU.AND P4, PT, R85, -126, PT ;  /* 0xc2fc00005500780b */ /* 0x000fe20003f8e000 */
[----:B------:R-:W-:Y:S01]  /*3f80*/  FADD R28, R28, R43 ;  /* 0x0000002b1c1c7221 */ /* 0x000fe20000000000 */
[----:B------:R-:W-:Y:S01]  /*3f90*/  @!P3 FMUL R131, R131, 0.5 ;  /* 0x3f0000008383b820 */ /* 0x000fe20000400000 */
[----:B------:R-:W-:Y:S01]  /*3fa0*/  FADD R15, R15, R50 ;  /* 0x000000320f0f7221 */ /* 0x000fe20000000000 */
[----:B------:R-:W-:Y:S01]  /*3fb0*/  ULDC UR61, c[0x0][0x604] ;  /* 0x00018100003d7ab9 */ /* 0x000fe20000000800 */
[----:B------:R-:W2:Y:S01]  /*3fc0*/  MUFU.EX2 R86, R129 ;  /* 0x0000008100567308 */ /* 0x000ea20000000800 */
[----:B------:R-:W-:-:S02]  /*3fd0*/  IADD3 R12, R12, 0x80, RZ ;  /* 0x000000800c0c7810 */ /* 0x000fc40007ffe0ff */
[----:B------:R-:W-:-:S03]  /*3fe0*/  LEA.HI.SX32 R22, R22, 0xffffffff, 0x19 ;  /* 0xffffffff16167811 */ /* 0x000fc600078fcaff */
[----:B------:R-:W-:Y:S02]  /*3ff0*/  @!P5 FMUL R80, R80, 0.5 ;  /* 0x3f0000005050d820 */ /* 0x000fe40000400000 */
[----:B------:R-:W3:Y:S01]  /*4000*/  MUFU.EX2 R73, R130 ;  /* 0x0000008200497308 */ /* 0x000ee20000000800 */
[----:B-1----:R-:W-:Y:S01]  /*4010*/  @!P6 FMUL R79, R79, R79 ;  /* 0x0000004f4f4fe220 */ /* 0x002fe20000400000 */
[----:B------:R-:W-:Y:S01]  /*4020*/  FSETP.GEU.AND P6, PT, R81, -126, PT ;  /* 0xc2fc00005100780b */ /* 0x000fe20003fce000 */
[----:B------:R-:W-:-:S05]  /*4030*/  @!P4 FMUL R85, R85, 0.5 ;  /* 0x3f0000005555c820 */ /* 0x000fca0000400000 */
[----:B------:R-:W1:Y:S01]  /*4040*/  MUFU.EX2 R84, R131 ;  /* 0x0000008300547308 */ /* 0x000e620000000800 */
[----:B--2---:R-:W-:Y:S01]  /*4050*/  @!P1 FMUL R86, R86, R86 ;  /* 0x0000005656569220 */ /* 0x004fe20000400000 */
[----:B------:R-:W-:-:S05]  /*4060*/  FSETP.GEU.AND P1, PT, R82, -126, PT ;  /* 0xc2fc00005200780b */ /* 0x000fca0003f2e000 */
[----:B------:R-:W-:Y:S01]  /*4070*/  @!P6 FMUL R81, R81, 0.5 ;  /* 0x3f0000005151e820 */ /* 0x000fe20000400000 */
[----:B------:R-:W2:Y:S01]  /*4080*/  MUFU.EX2 R80, R80 ;  /* 0x0000005000507308 */ /* 0x000ea20000000800 */
[----:B---3--:R-:W-:Y:S01]  /*4090*/  @!P2 FMUL R73, R73, R73 ;  /* 0x000000494949a220 */ /* 0x008fe20000400000 */
[----:B------:R-:W-:Y:S01]  /*40a0*/  FSETP.GEU.AND P2, PT, R75, -126, PT ;  /* 0xc2fc00004b00780b */ /* 0x000fe20003f4e000 */
[----:B------:R-:W-:Y:S02]  /*40b0*/  WARPGROUP.DEPBAR.LE gsb0, 0x0 ;  /* 0x00008000000079c5 */ /* 0x000fe40000010000 */
[----:B------:R-:W-:Y:S02]  /*40c0*/  WARPGROUP.ARRIVE ;  /* 0x00000000000079c5 */ /* 0x000fe40000000000 */
[----:B------:R-:W-:Y:S01]  /*40d0*/  @!P1 FMUL R82, R82, 0.5 ;  /* 0x3f00000052529820 */ /* 0x000fe20000400000 */
[----:B------:R-:W3:Y:S01]  /*40e0*/  MUFU.EX2 R81, R81 ;  /* 0x0000005100517308 */ /* 0x000ee20000000800 */
[----:B-1----:R-:W-:Y:S01]  /*40f0*/  @!P3 FMUL R84, R84, R84 ;  /* 0x000000545454b220 */ /* 0x002fe20000400000 */
[----:B------:R-:W-:Y:S01]  /*4100*/  FSETP.GEU.AND P3, PT, R76, -126, PT ;  /* 0xc2fc00004c00780b */ /* 0x000fe20003f6e000 */
[----:B------:R-:W-:Y:S01]  /*4110*/  HGMMA.64x16x16.F32.BF16 R112, R24, gdesc[UR12].tnspB, RZ, !UPT, gsb0 ;  /* 0x4020000c18707df0 */ /* 0x000fe2000c0018ff */
[----:B------:R-:W-:-:S03]  /*4120*/  UMOV UR15, 0xc0000010 ;  /* 0xc0000010000f7882 */ /* 0x000fc60000000000 */
[----:B------:R-:W-:Y:S01]  /*4130*/  @!P2 FMUL R75, R75, 0.5 ;  /* 0x3f0000004b4ba820 */ /* 0x000fe20000400000 */
[----:B------:R-:W1:Y:S01]  /*4140*/  MUFU.EX2 R82, R82 ;  /* 0x0000005200527308 */ /* 0x000e620000000800 */
[----:B--2---:R-:W-:Y:S01]  /*4150*/  @!P5 FMUL R80, R80, R80 ;  /* 0x000000505050d220 */ /* 0x004fe20000400000 */
[----:B------:R-:W-:-:S05]  /*4160*/  FSETP.GEU.AND P5, PT, R78, -126, PT ;  /* 0xc2fc00004e00780b */ /* 0x000fca0003fae000 */
[----:B------:R-:W-:Y:S01]  /*4170*/  @!P3 FMUL R76, R76, 0.5 ;  /* 0x3f0000004c4cb820 */ /* 0x000fe20000400000 */
[----:B------:R-:W2:Y:S01]  /*4180*/  MUFU.EX2 R75, R75 ;  /* 0x0000004b004b7308 */ /* 0x000ea20000000800 */
[----:B---3--:R-:W-:Y:S01]  /*4190*/  @!P6 FMUL R81, R81, R81 ;  /* 0x000000515151e220 */ /* 0x008fe20000400000 */
[----:B------:R-:W-:-:S05]  /*41a0*/  FSETP.GEU.AND P6, PT, R71, -126, PT ;  /* 0xc2fc00004700780b */ /* 0x000fca0003fce000 */
[----:B------:R-:W-:Y:S01]  /*41b0*/  @!P5 FMUL R78, R78, 0.5 ;  /* 0x3f0000004e4ed820 */ /* 0x000fe20000400000 */
[----:B------:R-:W3:Y:S01]  /*41c0*/  MUFU.EX2 R85, R85 ;  /* 0x0000005500557308 */ /* 0x000ee20000000800 */
[----:B-1----:R-:W-:Y:S01]  /*41d0*/  @!P1 FMUL R82, R82, R82 ;  /* 0x0000005252529220 */ /* 0x002fe20000400000 */
[----:B------:R-:W-:-:S05]  /*41e0*/  FSETP.GEU.AND P1, PT, R74, -126, PT ;  /* 0xc2fc00004a00780b */ /* 0x000fca0003f2e000 */
[----:B------:R-:W-:Y:S01]  /*41f0*/  @!P6 FMUL R71, R71, 0.5 ;  /* 0x3f0000004747e820 */ /* 0x000fe20000400000 */
        /* <DEDUP_REMOVED lines=8> */
[----:B------:R-:W-:-:S03]  /*4280*/  WARPGROUP.ARRIVE ;  /* 0x00000000000079c5 */ /* 0x000fc60000000000 */
[----:B------:R-:W3:Y:S01]  /*4290*/  MUFU.EX2 R71, R71 ;  /* 0x0000004700477308 */ /* 0x000ee20000000800 */
[----:B-1----:R-:W-:Y:S01]  /*42a0*/  @!P3 FMUL R76, R76, R76 ;  /* 0x0000004c4c4cb220 */ /* 0x002fe20000400000 */
[----:B------:R-:W-:Y:S01]  /*42b0*/  FSETP.GEU.AND P3, PT, R70, -126, PT ;  /* 0xc2fc00004600780b */ /* 0x000fe20003f6e000 */
[----:B------:R-:W-:Y:S01]  /*42c0*/  @!P2 FMUL R67, R67, 0.5 ;  /* 0x3f0000004343a820 */ /* 0x000fe20000400000 */
[----:B------:R-:W-:Y:S01]  /*42d0*/  HGMMA.64x16x16.F32.BF16 R104, R24, gdesc[UR8].tnspB, RZ, !UPT, gsb0 ;  /* 0x4020000818687df0 */ /* 0x000fe2000c0018ff */
[----:B------:R-:W-:Y:S02]  /*42e0*/  UIADD3 UR10, UR9, 0x720, URZ ;  /* 0x00000720090a7890 */ /* 0x000fe4000fffe03f */
[----:B------:R-:W-:Y:S01]  /*42f0*/  @!P4 FMUL R77, R77, 0.5 ;  /* 0x3f0000004d4dc820 */ /* 0x000fe20000400000 */
[----:B------:R-:W-:Y:S01]  /*4300*/  UMOV UR11, 0xc0000010 ;  /* 0xc0000010000b7882 */ /* 0x000fe20000000000 */
[----:B--2---:R-:W-:Y:S01]  /*4310*/  @!P5 FMUL R78, R78, R78 ;  /* 0x0000004e4e4ed220 */ /* 0x004fe20000400000 */
[----:B------:R-:W1:Y:S01]  /*4320*/  MUFU.EX2 R74, R74 ;  /* 0x0000004a004a7308 */ /* 0x000e620000000800 */
[----:B------:R-:W-:Y:S01]  /*4330*/  FSETP.GEU.AND P5, PT, R83, -126, PT ;  /* 0xc2fc00005300780b */ /* 0x000fe20003fae000 */
[----:B------:R-:W-:Y:S01]  /*4340*/  FADD R51, R51, R76 ;  /* 0x0000004c33337221 */ /* 0x000fe20000000000 */
[----:B------:R-:W-:-:S02]  /*4350*/  FADD R53, R53, R78 ;  /* 0x0000004e35357221 */ /* 0x000fc40000000000 */
[----:B------:R-:W-:Y:S01]  /*4360*/  @!P3 FMUL R70, R70, 0.5 ;  /* 0x3f0000004646b820 */ /* 0x000fe20000400000 */
[----:B---3--:R-:W-:Y:S02]  /*4370*/  @!P6 FMUL R71, R71, R71 ;  /* 0x000000474747e220 */ /* 0x008fe40000400000 */
[----:B------:R-:W2:Y:S01]  /*4380*/  MUFU.EX2 R77, R77 ;  /* 0x0000004d004d7308 */ /* 0x000ea20000000800 */
[----:B------:R-:W-:Y:S01]  /*4390*/  FSETP.GEU.AND P6, PT, R72, -126, PT ;  /* 0xc2fc00004800780b */ /* 0x000fe20003fce000 */
[----:B------:R-:W-:-:S04]  /*43a0*/  FADD R60, R60, R71 ;  /* 0x000000473c3c7221 */ /* 0x000fc80000000000 */
[----:B------:R-:W-:Y:S02]  /*43b0*/  @!P5 FMUL R83, R83, 0.5 ;  /* 0x3f0000005353d820 */ /* 0x000fe40000400000 */
[----:B------:R-:W3:Y:S01]  /*43c0*/  MUFU.EX2 R67, R67 ;  /* 0x0000004300437308 */ /* 0x000ee20000000800 */
[----:B-1----:R-:W-:Y:S01]  /*43d0*/  @!P1 FMUL R74, R74, R74 ;  /* 0x0000004a4a4a9220 */ /* 0x002fe20000400000 */
[----:B------:R-:W-:-:S04]  /*43e0*/  FSETP.GEU.AND P1, PT, R63, -126, PT ;  /* 0xc2fc00003f00780b */ /* 0x000fc80003f2e000 */
[----:B------:R-:W-:Y:S01]  /*43f0*/  @!P6 FMUL R72, R72, 0.5 ;  /* 0x3f0000004848e820 */ /* 0x000fe20000400000 */
[----:B--2---:R-:W-:Y:S01]  /*4400*/  @!P4 FMUL R77, R77, R77 ;  /* 0x0000004d4d4dc220 */ /* 0x004fe20000400000 */
[----:B------:R-:W-:-:S04]  /*4410*/  FSETP.GEU.AND P4, PT, R69, -126, PT ;  /* 0xc2fc00004500780b */ /* 0x000fc80003f8e000 */
[----:B------:R-:W1:Y:S01]  /*4420*/  MUFU.EX2 R72, R72 ;  /* 0x0000004800487308 */ /* 0x000e620000000800 */
[----:B------:R-:W-:Y:S02]  /*4430*/  FADD R58, R58, R77 ;  /* 0x0000004d3a3a7221 */ /* 0x000fe40000000000 */
[----:B------:R-:W-:Y:S01]  /*4440*/  @!P1 FMUL R63, R63, 0.5 ;  /* 0x3f0000003f3f9820 */ /* 0x000fe20000400000 */
[----:B---3--:R-:W-:Y:S01]  /*4450*/  @!P2 FMUL R67, R67, R67 ;  /* 0x000000434343a220 */ /* 0x008fe20000400000 */
[C---:B------:R-:W-:Y:S01]  /*4460*/  FSETP.GEU.AND P2, PT, R66.reuse, -126, PT ;  /* 0xc2fc00004200780b */ /* 0x040fe20003f4e000 */
[----:B------:R-:W-:Y:S02]  /*4470*/  WARPGROUP.DEPBAR.LE gsb0, 0x0 ;  /* 0x00008000000079c5 */ /* 0x000fe40000010000 */
[----:B------:R-:W-:Y:S01]  /*4480*/  WARPGROUP.ARRIVE ;  /* 0x00000000000079c5 */ /* 0x000fe20000000000 */
[----:B------:R-:W-:Y:S01]  /*4490*/  @!P4 FMUL R69, R69, 0.5 ;  /* 0x3f0000004545c820 */ /* 0x000fe20000400000 */
[----:B------:R-:W2:Y:S04]  /*44a0*/  MUFU.EX2 R63, R63 ;  /* 0x0000003f003f7308 */ /* 0x000ea80000000800 */
[----:B------:R-:W-:Y:S01]  /*44b0*/  HGMMA.64x16x16.F32.BF16 R96, R24, gdesc[UR4].tnspB, RZ, !UPT, gsb0 ;  /* 0x4020000418607df0 */ /* 0x000fe2000c0018ff */
[----:B------:R-:W-:Y:S01]  /*44c0*/  UMOV UR6, UR8 ;  /* 0x0000000800067c82 */ /* 0x000fe20008000000 */
[----:B------:R-:W-:Y:S01]  /*44d0*/  UMOV UR7, 0xc0000010 ;  /* 0xc000001000077882 */ /* 0x000fe20000000000 */
[----:B------:R-:W-:Y:S01]  /*44e0*/  UIADD3 UR8, UR9, 0x620, URZ ;  /* 0x0000062009087890 */ /* 0x000fe2000fffe03f */
[----:B------:R-:W-:Y:S01]  /*44f0*/  @!P2 FMUL R66, R66, 0.5 ;  /* 0x3f0000004242a820 */ /* 0x000fe20000400000 */
[----:B-1----:R-:W-:Y:S01]  /*4500*/  @!P6 FMUL R72, R72, R72 ;  /* 0x000000484848e220 */ /* 0x002fe20000400000 */
[----:B------:R-:W-:-:S04]  /*4510*/  FSETP.GEU.AND P6, PT, R65, -126, PT ;  /* 0xc2fc00004100780b */ /* 0x000fc80003fce000 */
[----:B------:R-:W-:Y:S01]  /*4520*/  UMOV UR14, UR8 ;  /* 0x00000008000e7c82 */ /* 0x000fe20008000000 */
[----:B------:R-:W-:Y:S01]  /*4530*/  UIADD3 UR8, UR9, 0x920, URZ ;  /* 0x0000092009087890 */ /* 0x000fe2000fffe03f */
[----:B------:R-:W1:Y:S01]  /*4540*/  MUFU.EX2 R66, R66 ;  /* 0x0000004200427308 */ /* 0x000e620000000800 */
[----:B--2---:R-:W-:Y:S01]  /*4550*/  @!P1 FMUL R63, R63, R63 ;  /* 0x0000003f3f3f9220 */ /* 0x004fe20000400000 */
[----:B------:R-:W-:-:S05]  /*4560*/  FSETP.GEU.AND P1, PT, R61, -126, PT ;  /* 0xc2fc00003d00780b */ /* 0x000fca0003f2e000 */
[----:B------:R-:W-:-:S06]  /*4570*/  @!P6 FMUL R65, R65, 0.5 ;  /* 0x3f0000004141e820 */ /* 0x000fcc0000400000 */
[----:B------:R-:W2:Y:S02]  /*4580*/  MUFU.EX2 R65, R65 ;  /* 0x0000004100417308 */ /* 0x000ea40000000800 */
[----:B------:R-:W-:Y:S01]  /*4590*/  @!P1 FMUL R61, R61, 0.5 ;  /* 0x3f0000003d3d9820 */ /* 0x000fe20000400000 */
[----:B-1----:R-:W-:Y:S01]  /*45a0*/  @!P2 FMUL R66, R66, R66 ;  /* 0x000000424242a220 */ /* 0x002fe20000400000 */
[----:B------:R-:W-:Y:S01]  /*45b0*/  FSETP.GEU.AND P2, PT, R59, -126, PT ;  /* 0xc2fc00003b00780b */ /* 0x000fe20003f4e000 */
[----:B------:R-:W-:Y:S02]  /*45c0*/  WARPGROUP.DEPBAR.LE gsb0, 0x0 ;  /* 0x00008000000079c5 */ /* 0x000fe40000010000 */
[----:B------:R-:W-:-:S10]  /*45d0*/  WARPGROUP.ARRIVE ;  /* 0x00000000000079c5 */ /* 0x000fd40000000000 */
[----:B------:R-:W-:Y:S01]  /*45e0*/  @!P2 FMUL R59, R59, 0.5 ;  /* 0x3f0000003b3ba820 */ /* 0x000fe20000400000 */
[----:B--2---:R-:W-:Y:S01]  /*45f0*/  @!P6 FMUL R65, R65, R65 ;  /* 0x000000414141e220 */ /* 0x004fe20000400000 */
[----:B------:R-:W-:Y:S01]  /*4600*/  HGMMA.64x16x16.F32.BF16 R88, R24, gdesc[UR4].tnspB, RZ, !UPT, gsb0 ;  /* 0x4020000418587df0 */ /* 0x000fe2000c0018ff */
[----:B------:R-:W-:-:S03]  /*4610*/  UIADD3 UR6, UR9, 0x520, URZ ;  /* 0x0000052009067890 */ /* 0x000fc6000fffe03f */
[----:B------:R-:W1:Y:S01]  /*4620*/  MUFU.EX2 R59, R59 ;  /* 0x0000003b003b7308 */ /* 0x000e620000000800 */
[----:B------:R-:W-:Y:S01]  /*4630*/  UMOV UR7, 0xc0000010 ;  /* 0xc000001000077882 */ /* 0x000fe20000000000 */
[----:B-1----:R-:W-:Y:S01]  /*4640*/  @!P2 FMUL R59, R59, R59 ;  /* 0x0000003b3b3ba220 */ /* 0x002fe20000400000 */
[----:B------:R-:W-:Y:S02]  /*4650*/  WARPGROUP.DEPBAR.LE gsb0, 0x0 ;  /* 0x00008000000079c5 */ /* 0x000fe40000010000 */
[----:B------:R-:W-:Y:S01]  /*4660*/  F2FP.BF16.F32.PACK_AB R25, R36, R29 ;  /* 0x0000001d2419723e */ /* 0x000fe200000010ff */
[----:B------:R-:W-:Y:S01]  /*4670*/  FADD R29, R29, R54 ;  /* 0x000000361d1d7221 */ /* 0x000fe20000000000 */
[----:B------:R-:W-:Y:S01]  /*4680*/  F2FP.BF16.F32.PACK_AB R27, R42, R35 ;  /* 0x000000232a1b723e */ /* 0x000fe200000010ff */
[----:B------:R-:W-:Y:S01]  /*4690*/  FADD R35, R35, R52 ;  /* 0x0000003423237221 */ /* 0x000fe20000000000 */
[----:B------:R-:W-:Y:S01]  /*46a0*/  F2FP.BF16.F32.PACK_AB R24, R68, R55 ;  /* 0x000000374418723e */ /* 0x000fe200000010ff */
[----:B------:R-:W-:Y:S01]  /*46b0*/  FADD R42, R42, R45 ;  /* 0x0000002d2a2a7221 */ /* 0x000fe20000000000 */
[----:B------:R-:W-:Y:S01]  /*46c0*/  F2FP.BF16.F32.PACK_AB R26, R13, R64 ;  /* 0x000000400d1a723e */ /* 0x000fe200000010ff */
[----:B------:R-:W-:Y:S01]  /*46d0*/  FADD R36, R36, R49 ;  /* 0x0000003124247221 */ /* 0x000fe20000000000 */
[----:B------:R-:W-:-:S02]  /*46e0*/  FADD R55, R55, R74 ;  /* 0x0000004a37377221 */ /* 0x000fc40000000000 */
[----:B------:R-:W-:-:S06]  /*46f0*/  WARPGROUP.ARRIVE ;  /* 0x00000000000079c5 */ /* 0x000fcc0000000000 */
[----:B------:R-:W-:Y:S01]  /*4700*/  HGMMA.64x16x16.F32.BF16 R120, R24, gdesc[UR4].tnspB, R120, gsb0 ;  /* 0x4020000418787df0 */ /* 0x000fe20008001878 */
[----:B------:R-:W-:Y:S01]  /*4710*/  UIADD3 UR6, UR9, 0x820, URZ ;  /* 0x0000082009067890 */ /* 0x000fe2000fffe03f */
[----:B------:R-:W-:Y:S01]  /*4720*/  UMOV UR7, 0xc0000010 ;  /* 0xc000001000077882 */ /* 0x000fe20000000000 */
[----:B------:R-:W-:Y:S02]  /*4730*/  WARPGROUP.DEPBAR.LE gsb0, 0x0 ;  /* 0x00008000000079c5 */ /* 0x000fe40000010000 */
[----:B------:R-:W-:-:S06]  /*4740*/  WARPGROUP.ARRIVE ;  /* 0x00000000000079c5 */ /* 0x000fcc0000000000 */
[----:B------:R-:W-:Y:S01]  /*4750*/  HGMMA.64x16x16.F32.BF16 R112, R24, gdesc[UR12].tnspB, R112, gsb0 ;  /* 0x4020000c18707df0 */ /* 0x000fe20008001870 */
[----:B------:R-:W-:Y:S02]  /*4760*/  UMOV UR15, 0xc0000010 ;  /* 0xc0000010000f7882 */ /* 0x000fe40000000000 */
[----:B------:R-:W-:Y:S02]  /*4770*/  WARPGROUP.DEPBAR.LE gsb0, 0x0 ;  /* 0x00008000000079c5 */ /* 0x000fe40000010000 */
[----:B------:R-:W-:-:S06]  /*4780*/  WARPGROUP.ARRIVE ;  /* 0x00000000000079c5 */ /* 0x000fcc0000000000 */
[----:B------:R-:W-:Y:S01]  /*4790*/  HGMMA.64x16x16.F32.BF16 R104, R24, gdesc[UR8].tnspB, R104, gsb0 ;  /* 0x4020000818687df0 */ /* 0x000fe20008001868 */
[----:B------:R-:W-:Y:S01]  /*47a0*/  UIADD3 UR10, UR9, 0x740, URZ ;  /* 0x00000740090a7890 */ /* 0x000fe2000fffe03f */
[----:B------:R-:W-:Y:S01]  /*47b0*/  UMOV UR11, 0xc0000010 ;  /* 0xc0000010000b7882 */ /* 0x000fe20000000000 */
[----:B------:R-:W-:Y:S02]  /*47c0*/  WARPGROUP.DEPBAR.LE gsb0, 0x0 ;  /* 0x00008000000079c5 */ /* 0x000fe40000010000 */
[----:B------:R-:W-:-:S06]  /*47d0*/  WARPGROUP.ARRIVE ;  /* 0x00000000000079c5 */ /* 0x000fcc0000000000 */
[----:B------:R-:W-:Y:S01]  /*47e0*/  HGMMA.64x16x16.F32.BF16 R96, R24, gdesc[UR4].tnspB, R96, gsb0 ;  /* 0x4020000418607df0 */ /* 0x000fe20008001860 */
[----:B------:R-:W-:Y:S01]  /*47f0*/  UMOV UR6, UR8 ;  /* 0x0000000800067c82 */ /* 0x000fe20008000000 */
[----:B------:R-:W-:Y:S01]  /*4800*/  UMOV UR7, 0xc0000010 ;  /* 0xc000001000077882 */ /* 0x000fe20000000000 */
[----:B------:R-:W-:-:S07]  /*4810*/  UIADD3 UR8, UR9, 0x640, URZ ;  /* 0x0000064009087890 */ /* 0x000fce000fffe03f */
[----:B------:R-:W-:Y:S01]  /*4820*/  UMOV UR14, UR8 ;  /* 0x00000008000e7c82 */ /* 0x000fe20008000000 */
[----:B------:R-:W-:Y:S01]  /*4830*/  UIADD3 UR8, UR9, 0x940, URZ ;  /* 0x0000094009087890 */ /* 0x000fe2000fffe03f */
[----:B------:R-:W-:Y:S02]  /*4840*/  WARPGROUP.DEPBAR.LE gsb0, 0x0 ;  /* 0x00008000000079c5 */ /* 0x000fe40000010000 */
[----:B------:R-:W-:-:S06]  /*4850*/  WARPGROUP.ARRIVE ;  /* 0x00000000000079c5 */ /* 0x000fcc0000000000 */
[----:B------:R-:W-:Y:S01]  /*4860*/  HGMMA.64x16x16.F32.BF16 R88, R24, gdesc[UR4].tnspB, R88, gsb0 ;  /* 0x4020000418587df0 */ /* 0x000fe20008001858 */
[----:B------:R-:W-:Y:S01]  /*4870*/  UIADD3 UR6, UR9, 0x540, URZ ;  /* 0x0000054009067890 */ /* 0x000fe2000fffe03f */
[----:B------:R-:W-:Y:S01]  /*4880*/  UMOV UR7, 0xc0000010 ;  /* 0xc000001000077882 */ /* 0x000fe20000000000 */
[----:B------:R-:W-:Y:S02]  /*4890*/  WARPGROUP.DEPBAR.LE gsb0, 0x0 ;  /* 0x00008000000079c5 */ /* 0x000fe40000010000 */
[----:B------:R-:W-:Y:S02]  /*48a0*/  F2FP.BF16.F32.PACK_AB R25, R34, R23 ;  /* 0x000000172219723e */ /* 0x000fe400000010ff */
[----:B------:R-:W-:Y:S02]  /*48b0*/  F2FP.BF16.F32.PACK_AB R27, R40, R33 ;  /* 0x00000021281b723e */ /* 0x000fe400000010ff */
[----:B------:R-:W-:Y:S02]  /*48c0*/  F2FP.BF16.F32.PACK_AB R24, R86, R79 ;  /* 0x0000004f5618723e */ /* 0x000fe400000010ff */
[----:B------:R-:W-:-:S04]  /*48d0*/  F2FP.BF16.F32.PACK_AB R26, R84, R73 ;  /* 0x00000049541a723e */ /* 0x000fc800000010ff */
        /* <DEDUP_REMOVED lines=29> */
[----:B------:R-:W-:Y:S01]  /*4ab0*/  F2FP.BF16.F32.PACK_AB R24, R81, R80 ;  /* 0x000000505118723e */ /* 0x000fe200000010ff */
[----:B------:R-:W-:Y:S01]  /*4ac0*/  FADD R80, R80, R65 ;  /* 0x0000004150507221 */ /* 0x000fe20000000000 */
[----:B------:R-:W-:Y:S01]  /*4ad0*/  F2FP.BF16.F32.PACK_AB R26, R75, R82 ;  /* 0x000000524b1a723e */ /* 0x000fe200000010ff */
[----:B------:R-:W-:-:S02]  /*4ae0*/  FADD R82, R82, R59 ;  /* 0x0000003b52527221 */ /* 0x000fc40000000000 */
[----:B------:R-:W-:Y:S01]  /*4af0*/  FADD R55, R55, R80 ;  /* 0x0000005037377221 */ /* 0x000fe20000000000 */
        /* <DEDUP_REMOVED lines=28> */
[----:B------:R-:W-:Y:S01]  /*4cc0*/  F2FP.BF16.F32.PACK_AB R27, R43, R50 ;  /* 0x000000322b1b723e */ /* 0x000fe200000010ff */
[----:B------:R-:W1:Y:S01]  /*4cd0*/  MUFU.EX2 R47, R70 ;  /* 0x00000046002f7308 */ /* 0x000e620000000800 */
[----:B------:R-:W-:Y:S02]  /*4ce0*/  F2FP.BF16.F32.PACK_AB R24, R77, R76 ;  /* 0x0000004c4d18723e */ /* 0x000fe400000010ff */
[----:B------:R-:W-:-:S04]  /*4cf0*/  F2FP.BF16.F32.PACK_AB R26, R71, R78 ;  /* 0x0000004e471a723e */ /* 0x000fc800000010ff */
[----:B------:R-:W-:Y:S01]  /*4d00*/  WARPGROUP.ARRIVE ;  /* 0x00000000000079c5 */ /* 0x000fe20000000000 */
[----:B------:R-:W2:Y:S05]  /*4d10*/  MUFU.EX2 R56, R69 ;  /* 0x0000004500387308 */ /* 0x000eaa0000000800 */
[----:B------:R-:W-:Y:S01]  /*4d20*/  HGMMA.64x16x16.F32.BF16 R120, R24, gdesc[UR4].tnspB, R120, gsb0 ;  /* 0x4020000418787df0 */ /* 0x000fe20008001878 */
[----:B------:R-:W-:Y:S01]  /*4d30*/  UIADD3 UR6, UR9, 0x880, URZ ;  /* 0x0000088009067890 */ /* 0x000fe2000fffe03f */
[----:B------:R-:W-:Y:S01]  /*4d40*/  UMOV UR7, 0xc0000010 ;  /* 0xc000001000077882 */ /* 0x000fe20000000000 */
[----:B-1----:R-:W-:Y:S01]  /*4d50*/  @!P3 FMUL R47, R47, R47 ;  /* 0x0000002f2f2fb220 */ /* 0x002fe20000400000 */
[----:B------:R-:W-:Y:S01]  /*4d60*/  FSETP.GEU.AND P3, PT, R87, -126, PT ;  /* 0xc2fc00005700780b */ /* 0x000fe20003f6e000 */
[----:B------:R-:W1:Y:S01]  /*4d70*/  MUFU.EX2 R50, R83 ;  /* 0x0000005300327308 */ /* 0x000e620000000800 */
[----:B--2---:R-:W-:Y:S01]  /*4d80*/  @!P4 FMUL R56, R56, R56 ;  /* 0x000000383838c220 */ /* 0x004fe20000400000 */
[----:B------:R-:W-:-:S10]  /*4d90*/  FSETP.GEU.AND P4, PT, R62, -126, PT ;  /* 0xc2fc00003e00780b */ /* 0x000fd40003f8e000 */
[----:B------:R-:W-:Y:S01]  /*4da0*/  @!P3 FMUL R87, R87, 0.5 ;  /* 0x3f0000005757b820 */ /* 0x000fe20000400000 */
[----:B-1----:R-:W-:-:S05]  /*4db0*/  @!P5 FMUL R50, R50, R50 ;  /* 0x000000323232d220 */ /* 0x002fca0000400000 */
[----:B------:R-:W1:Y:S01]  /*4dc0*/  MUFU.EX2 R87, R87 ;  /* 0x0000005700577308 */ /* 0x000e620000000800 */
[----:B------:R-:W-:-:S07]  /*4dd0*/  @!P4 FMUL R62, R62, 0.5 ;  /* 0x3f0000003e3ec820 */ /* 0x000fce0000400000 */
[----:B------:R-:W2:Y:S01]  /*4de0*/  MUFU.EX2 R43, R62 ;  /* 0x0000003e002b7308 */ /* 0x000ea20000000800 */
[----:B-1----:R-:W-:Y:S01]  /*4df0*/  @!P3 FMUL R87, R87, R87 ;  /* 0x000000575757b220 */ /* 0x002fe20000400000 */
[----:B------:R-:W-:Y:S02]  /*4e00*/  WARPGROUP.DEPBAR.LE gsb0, 0x0 ;  /* 0x00008000000079c5 */ /* 0x000fe40000010000 */
[----:B------:R-:W-:Y:S01]  /*4e10*/  WARPGROUP.ARRIVE ;  /* 0x00000000000079c5 */ /* 0x000fe20000000000 */
[----:B--2---:R-:W-:-:S05]  /*4e20*/  @!P4 FMUL R43, R43, R43 ;  /* 0x0000002b2b2bc220 */ /* 0x004fca0000400000 */
[----:B------:R-:W-:Y:S01]  /*4e30*/  HGMMA.64x16x16.F32.BF16 R112, R24, gdesc[UR12].tnspB, R112, gsb0 ;  /* 0x4020000c18707df0 */ /* 0x000fe20008001870 */
[----:B------:R-:W-:Y:S01]  /*4e40*/  UMOV UR15, 0xc0000010 ;  /* 0xc0000010000f7882 */ /* 0x000fe20000000000 */
[----:B------:R-:W-:-:S13]  /*4e50*/  FSETP.GEU.AND P4, PT, R57, -126, PT ;  /* 0xc2fc00003900780b */ /* 0x000fda0003f8e000 */
[----:B------:R-:W-:Y:S01]  /*4e60*/  @!P4 FMUL R57, R57, 0.5 ;  /* 0x3f0000003939c820 */ /* 0x000fe20000400000 */
        /* <DEDUP_REMOVED lines=21> */
[----:B------:R-:W-:Y:S01]  /*4fc0*/  FADD R52, R34, R41 ;  /* 0x0000002922347221 */ /* 0x000fe20000000000 */
[----:B------:R-:W-:Y:S01]  /*4fd0*/  F2FP.BF16.F32.PACK_AB R24, R67, R74 ;  /* 0x0000004a4318723e */ /* 0x000fe200000010ff */
[----:B------:R-:W1:Y:S01]  /*4fe0*/  MUFU.EX2 R34, R61 ;  /* 0x0000003d00227308 */ /* 0x000e620000000800 */
[----:B------:R-:W-:Y:S01]  /*4ff0*/  F2FP.BF16.F32.PACK_AB R26, R56, R47 ;  /* 0x0000002f381a723e */ /* 0x000fe200000010ff */
[----:B------:R-:W-:Y:S01]  /*5000*/  FADD R45, R23, R48 ;  /* 0x00000030172d7221 */ /* 0x000fe20000000000 */
[----:B------:R-:W-:Y:S01]  /*5010*/  FADD R56, R13, R56 ;  /* 0x000000380d387221 */ /* 0x000fe20000000000 */
[----:B------:R-:W-:Y:S01]  /*5020*/  FADD R13, R32, R85 ;  /* 0x00000055200d7221 */ /* 0x000fe20000000000 */
[----:B------:R-:W-:Y:S01]  /*5030*/  WARPGROUP.ARRIVE ;  /* 0x00000000000079c5 */ /* 0x000fe20000000000 */
[----:B------:R-:W-:Y:S01]  /*5040*/  FADD R45, R30, R45 ;  /* 0x0000002d1e2d7221 */ /* 0x000fe20000000000 */
[----:B------:R-:W-:Y:S01]  /*5050*/  FADD R32, R31, R50 ;  /* 0x000000321f207221 */ /* 0x000fe20000000000 */
[----:B------:R-:W-:Y:S01]  /*5060*/  FADD R67, R68, R67 ;  /* 0x0000004344437221 */ /* 0x000fe20000000000 */
[----:B------:R-:W-:Y:S01]  /*5070*/  FADD R23, R86, R63 ;  /* 0x0000003f56177221 */ /* 0x000fe20000000000 */
[----:B------:R-:W-:Y:S01]  /*5080*/  FADD R47, R64, R47 ;  /* 0x0000002f402f7221 */ /* 0x000fe20000000000 */
[----:B------:R-:W-:Y:S01]  /*5090*/  HGMMA.64x16x16.F32.BF16 R120, R24, gdesc[UR4].tnspB, R120, gsb0 ;  /* 0x4020000418787df0 */ /* 0x000fe20008001878 */
[----:B------:R-:W-:Y:S01]  /*50a0*/  UIADD3 UR6, UR9, 0x8a0, URZ ;  /* 0x000008a009067890 */ /* 0x000fe2000fffe03f */
[----:B------:R-:W-:Y:S01]  /*50b0*/  FADD R37, R37, R52 ;  /* 0x0000003425257221 */ /* 0x000fe20000000000 */
[----:B------:R-:W-:Y:S01]  /*50c0*/  UMOV UR7, 0xc0000010 ;  /* 0xc000001000077882 */ /* 0x000fe20000000000 */
[----:B------:R-:W-:Y:S01]  /*50d0*/  FADD R36, R36, R13 ;  /* 0x0000000d24247221 */ /* 0x000fe20000000000 */
[----:B------:R-:W-:Y:S01]  /*50e0*/  FADD R32, R35, R32 ;  /* 0x0000002023207221 */ /* 0x000fe20000000000 */
[----:B-1----:R-:W-:Y:S01]  /*50f0*/  @!P1 FMUL R34, R34, R34 ;  /* 0x0000002222229220 */ /* 0x002fe20000400000 */
[----:B------:R-:W-:Y:S01]  /*5100*/  ISETP.GE.AND P1, PT, R14, 0x101, PT ;  /* 0x000001010e00780c */ /* 0x000fe20003f26270 */
[----:B------:R-:W-:Y:S01]  /*5110*/  FADD R23, R58, R23 ;  /* 0x000000173a177221 */ /* 0x000fe20000000000 */
[----:B------:R-:W-:-:S02]  /*5120*/  VIADD R13, R2, 0x16820 ;  /* 0x00016820020d7836 */ /* 0x000fc40000000000 */
[----:B------:R-:W-:Y:S01]  /*5130*/  FADD R30, R81, R34 ;  /* 0x00000022511e7221 */ /* 0x000fe20000000000 */
[----:B------:R-:W-:Y:S01]  /*5140*/  FADD R82, R47, R82 ;  /* 0x000000522f527221 */ /* 0x000fe20000000000 */
[----:B------:R-:W-:Y:S02]  /*5150*/  FADD R36, R37, R36 ;  /* 0x0000002425247221 */ /* 0x000fe40000000000 */
[----:B------:R-:W-:-:S04]  /*5160*/  FADD R30, R67, R30 ;  /* 0x0000001e431e7221 */ /* 0x000fc80000000000 */
[----:B------:R-:W-:Y:S01]  /*5170*/  FADD R23, R23, R30 ;  /* 0x0000001e17177221 */ /* 0x000fe20000000000 */
        /* <DEDUP_REMOVED lines=52> */
[----:B------:R-:W-:-:S02]  /*54c0*/  IMAD.MOV.U32 R17, RZ, RZ, 0x2 ;  /* 0x00000002ff117424 */ /* 0x000fc400078e00ff */
[----:B------:R-:W-:Y:S01]  /*54d0*/  FADD R40, R40, R53 ;  /* 0x0000003528287221 */ /* 0x000fe20000000000 */
        /* <DEDUP_REMOVED lines=24> */
[----:B------:R-:W1:Y:S01]  /*5660*/  MUFU.EX2 R26, R57 ;  /* 0x00000039001a7308 */ /* 0x000e620000000800 */
[----:B------:R-:W-:Y:S02]  /*5670*/  F2FP.BF16.F32.PACK_AB R25, R85, R46 ;  /* 0x0000002e5519723e */ /* 0x000fe400000010ff */
[----:B------:R-:W-:Y:S02]  /*5680*/  F2FP.BF16.F32.PACK_AB R27, R87, R50 ;  /* 0x00000032571b723e */ /* 0x000fe400000010ff */
[----:B------:R-:W-:Y:S01]  /*5690*/  F2FP.BF16.F32.PACK_AB R24, R34, R65 ;  /* 0x000000412218723e */ /* 0x000fe200000010ff */
[----:B-1----:R-:W-:-:S04]  /*56a0*/  @!P4 FMUL R26, R26, R26 ;  /* 0x0000001a1a1ac220 */ /* 0x002fc80000400000 */
[----:B------:R-:W-:Y:S01]  /*56b0*/  FADD R75, R75, R26 ;  /* 0x0000001a4b4b7221 */ /* 0x000fe20000000000 */
[----:B------:R-:W-:-:S03]  /*56c0*/  F2FP.BF16.F32.PACK_AB R26, R26, R59 ;  /* 0x0000003b1a1a723e */ /* 0x000fc600000010ff */
[----:B------:R-:W-:Y:S01]  /*56d0*/  FADD R56, R56, R75 ;  /* 0x0000004b38387221 */ /* 0x000fe20000000000 */
[----:B------:R-:W-:-:S03]  /*56e0*/  WARPGROUP.ARRIVE ;  /* 0x00000000000079c5 */ /* 0x000fc60000000000 */
[----:B------:R-:W-:-:S03]  /*56f0*/  FADD R56, R43, R56 ;  /* 0x000000382b387221 */ /* 0x000fc60000000000 */
[----:B------:R-:W-:Y:S01]  /*5700*/  HGMMA.64x16x16.F32.BF16 R120, R24, gdesc[UR4].tnspB, R120, gsb0 ;  /* 0x4020000418787df0 */ /* 0x000fe20008001878 */
[----:B------:R-:W-:Y:S01]  /*5710*/  UIADD3 UR6, UR9, 0x8e0, URZ ;  /* 0x000008e009067890 */ /* 0x000fe2000fffe03f */
[----:B------:R-:W-:Y:S01]  /*5720*/  FADD R23, R23, R56 ;  /* 0x0000003817177221 */ /* 0x000fe20000000000 */
[----:B------:R-:W-:-:S03]  /*5730*/  UMOV UR7, 0xc0000010 ;  /* 0xc000001000077882 */ /* 0x000fc60000000000 */
[----:B------:R-:W-:Y:S01]  /*5740*/  FADD R15, R40, R23 ;  /* 0x00000017280f7221 */ /* 0x000fe20000000000 */
[----:B------:R-:W-:Y:S02]  /*5750*/  WARPGROUP.DEPBAR.LE gsb0, 0x0 ;  /* 0x00008000000079c5 */ /* 0x000fe40000010000 */
[----:B------:R-:W-:-:S06]  /*5760*/  WARPGROUP.ARRIVE ;  /* 0x00000000000079c5 */ /* 0x000fcc0000000000 */
[----:B------:R-:W-:Y:S03]  /*5770*/  HGMMA.64x16x16.F32.BF16 R112, R24, gdesc[UR12].tnspB, R112, gsb0 ;  /* 0x4020000c18707df0 */ /* 0x000fe60008001870 */
[----:B------:R-:W-:Y:S02]  /*5780*/  WARPGROUP.DEPBAR.LE gsb0, 0x0 ;  /* 0x00008000000079c5 */ /* 0x000fe40000010000 */
[----:B------:R-:W-:-:S06]  /*5790*/  WARPGROUP.ARRIVE ;  /* 0x00000000000079c5 */ /* 0x000fcc0000000000 */
[----:B------:R-:W-:Y:S03]  /*57a0*/  HGMMA.64x16x16.F32.BF16 R104, R24, gdesc[UR8].tnspB, R104, gsb0 ;  /* 0x4020000818687df0 */ /* 0x000fe60008001868 */
[----:B------:R-:W-:Y:S02]  /*57b0*/  WARPGROUP.DEPBAR.LE gsb0, 0x0 ;  /* 0x00008000000079c5 */ /* 0x000fe40000010000 */
[----:B------:R-:W-:-:S06]  /*57c0*/  WARPGROUP.ARRIVE ;  /* 0x00000000000079c5 */ /* 0x000fcc0000000000 */
[----:B------:R-:W-:Y:S01]  /*57d0*/  HGMMA.64x16x16.F32.BF16 R96, R24, gdesc[UR4].tnspB, R96, gsb0 ;  /* 0x4020000418607df0 */ /* 0x000fe20008001860 */
[----:B------:R-:W-:Y:S01]  /*57e0*/  UMOV UR6, UR8 ;  /* 0x0000000800067c82 */ /* 0x000fe20008000000 */
[----:B------:R-:W-:Y:S01]  /*57f0*/  UMOV UR7, 0xc0000010 ;  /* 0xc000001000077882 */ /* 0x000fe20000000000 */
[----:B------:R-:W-:Y:S02]  /*5800*/  WARPGROUP.DEPBAR.LE gsb0, 0x0 ;  /* 0x00008000000079c5 */ /* 0x000fe40000010000 */
[----:B------:R-:W-:-:S06]  /*5810*/  WARPGROUP.ARRIVE ;  /* 0x00000000000079c5 */ /* 0x000fcc0000000000 */
[----:B------:R-:W-:Y:S03]  /*5820*/  HGMMA.64x16x16.F32.BF16 R88, R24, gdesc[UR4].tnspB, R88, gsb0 ;  /* 0x4020000418587df0 */ /* 0x000fe60008001858 */
[----:B------:R-:W-:Y:S02]  /*5830*/  WARPGROUP.DEPBAR.LE gsb0, 0x0 ;  /* 0x00008000000079c5 */ /* 0x000fe40000010000 */
[----:B------:R-:W-:-:S04]  /*5840*/  PRMT R24, RZ, 0x654, R13 ;  /* 0x00000654ff187816 */ /* 0x000fc8000000000d */
[----:B------:R1:W-:Y:S01]  /*5850*/  SYNCS.ARRIVE.TRANS64.RED.A1T0 RZ, [R24+URZ], RZ ;  /* 0x000000ff18ff79a7 */ /* 0x0003e2000810043f */
[----:B------:R-:W-:Y:S05]  /*5860*/  @!P1 BRA `(.L_x_24) ;  /* 0x0000003c00409947 */ /* 0x000fea0003800000 */
[----:B------:R-:W-:Y:S01]  /*5870*/  IMAD.MOV.U32 R129, RZ, RZ, R21 ;  /* 0x000000ffff817224 */ /* 0x000fe200078e0015 */
[----:B------:R-:W-:Y:S01]  /*5880*/  MOV R23, R20 ;  /* 0x0000001400177202 */ /* 0x000fe20000000f00 */
[----:B------:R-:W-:Y:S01]  /*5890*/  IMAD.MOV.U32 R17, RZ, RZ, 0x2 ;  /* 0x00000002ff117424 */ /* 0x000fe200078e00ff */
[----:B------:R-:W-:Y:S01]  /*58a0*/  MOV R3, RZ ;  /* 0x000000ff00037202 */ /* 0x000fe20000000f00 */
[----:B------:R-:W-:Y:S01]  /*58b0*/  IMAD.MOV.U32 R6, RZ, RZ, 0x1 ;  /* 0x00000001ff067424 */ /* 0x000fe200078e00ff */
[----:B------:R-:W-:-:S06]  /*58c0*/  ULDC UR60, c[0x0][0x604] ;  /* 0x00018100003c7ab9 */ /* 0x000fcc0000000800 */
.L_x_36:
[----:B------:R-:W-:Y:S01]  /*58d0*/  IMAD R21, R17, 0x8, R2 ;  /* 0x0000000811157824 */ /* 0x000fe200078e0202 */
[----:B------:R-:W-:-:S07]  /*58e0*/  SHF.L.U32 R20, R3, 0x1f, RZ ;  /* 0x0000001f03147819 */ /* 0x000fce00000006ff */
[----:B------:R-:W-:Y:S05]  /*58f0*/  YIELD ;  /* 0x0000000000007946 */ /* 0x000fea0003800000 */
[----:B------:R-:W2:Y:S01]  /*5900*/  SYNCS.PHASECHK.TRANS64.TRYWAIT P2, [R21+URZ+0x16800], R20 ;  /* 0x01680014150075a7 */ /* 0x000ea2000804017f */
[C---:B------:R-:W-:Y:S01]  /*5910*/  ISETP.GT.AND P1, PT, R22.reuse, 0x2, PT ;  /* 0x000000021600780c */ /* 0x040fe20003f24270 */
[----:B------:R-:W-:Y:S01]  /*5920*/  VIADD R22, R22, 0xffffffff ;  /* 0xffffffff16167836 */ /* 0x000fe20000000000 */
[----:B--2---:R-:W-:Y:S11]  /*5930*/  @!P2 BRA `(.L_x_25) ;  /* 0x000000a0000ca947 */ /* 0x004ff60003800000 */
.L_x_86:
[----:B------:R-:W-:Y:S05]  /*5940*/  WARPSYNC.ALL ;  /* 0x0000000000007948 */ /* 0x000fea0003800000 */
[----:B------:R-:W-:Y:S01]  /*5950*/  R2UR UR7, R10 ;  /* 0x000000000a0772ca */ /* 0x000fe200000e0000 */
[----:B-1----:R-:W-:Y:S01]  /*5960*/  WARPGROUP.ARRIVE ;  /* 0x00000000000079c5 */ /* 0x002fe20000000000 */
[----:B------:R-:W-:Y:S01]  /*5970*/  R2UR UR6, R17 ;  /* 0x00000000110672ca */ /* 0x000fe200000e0000 */
[----:B------:R-:W-:Y:S01]  /*5980*/  UMOV UR11, 0xc0000010 ;  /* 0xc0000010000b7882 */ /* 0x000fe20000000000 */
[----:B------:R-:W-:Y:S01]  /*5990*/  R2UR UR8, R18 ;  /* 0x00000000120872ca */ /* 0x000fe200000e0000 */
[----:B------:R-:W-:Y:S01]  /*59a0*/  UMOV UR59, 0xc0000010 ;  /* 0xc0000010003b7882 */ /* 0x000fe20000000000 */
[----:B------:R-:W-:Y:S01]  /*59b0*/  R2UR UR9, R19 ;  /* 0x00000000130972ca */ /* 0x000fe200000e0000 */
[----:B------:R-:W-:Y:S01]  /*59c0*/  UMOV UR55, 0xc0000010 ;  /* 0xc000001000377882 */ /* 0x000fe20000000000 */
[----:B------:R-:W-:Y:S01]  /*59d0*/  UMOV UR51, 0xc0000010 ;  /* 0xc000001000337882 */ /* 0x000fe20000000000 */
[----:B------:R-:W-:-:S06]  /*59e0*/  ISETP.NE.AND P2, PT, R9, RZ, PT ;  /* 0x000000ff0900720c */ /* 0x000fcc0003f45270 */
[----:B------:R-:W-:-:S03]  /*59f0*/  UIMAD UR6, UR6, 0x500, UR7 ;  /* 0x00000500060678a4 */ /* 0x000fc6000f8e0207 */
[----:B------:R-:W-:Y:S01]  /*5a00*/  UMOV UR7, 0xc0000010 ;  /* 0xc000001000077882 */ /* 0x000fe20000000000 */
[----:B------:R-:W-:Y:S02]  /*5a10*/  UIADD3 UR58, UR6, 0x100, URZ ;  /* 0x00000100063a7890 */ /* 0x000fe4000fffe03f */
[----:B------:R-:W-:Y:S02]  /*5a20*/  UIADD3 UR54, UR6, 0x200, URZ ;  /* 0x0000020006367890 */ /* 0x000fe4000fffe03f */
[----:B------:R-:W-:Y:S01]  /*5a30*/  UMOV UR10, UR6 ;  /* 0x00000006000a7c82 */ /* 0x000fe20008000000 */
[----:B------:R-:W-:Y:S01]  /*5a40*/  UIADD3 UR50, UR6, 0x300, URZ ;  /* 0x0000030006327890 */ /* 0x000fe2000fffe03f */
[----:B------:R-:W-:Y:S01]  /*5a50*/  HGMMA.64x128x16.F32.BF16 R24, gdesc[UR8], RZ, !UPT, gsb0 ;  /* 0x01e00000081879f0 */ /* 0x000fe2000c0018ff */
[----:B------:R-:W-:Y:S02]  /*5a60*/  UIADD3 UR6, UR6, 0x400, URZ ;  /* 0x0000040006067890 */ /* 0x000fe4000fffe03f */
[----:B------:R-:W-:-:S02]  /*5a70*/  WARPGROUP.DEPBAR.LE gsb0, 0x0 ;  /* 0x00008000000079c5 */ /* 0x000fc40000010000 */
[----:B------:R-:W-:-:S07]  /*5a80*/  WARPGROUP.ARRIVE ;  /* 0x00000000000079c5 */ /* 0x000fce0000000000 */
        /* <DEDUP_REMOVED lines=11> */
[----:B------:R-:W-:Y:S05]  /*5b40*/  @P2 BRA `(.L_x_26) ;  /* 0x0000000000f82947 */ /* 0x000fea0003800000 */
[----:B------:R-:W-:-:S13]  /*5b50*/  ISETP.LT.OR P3, PT, R7, 0x1, !P0 ;  /* 0x000000010700780c */ /* 0x000fda0004761670 */
[----:B------:R-:W-:Y:S05]  /*5b60*/  @P3 BRA `(.L_x_27) ;  /* 0x0000000000ec3947 */ /* 0x000fea0003800000 */
[----:B--2---:R-:W-:Y:S02]  /*5b70*/  LEA R20, R5, R2, 0x3 ;  /* 0x0000000205147211 */ /* 0x004fe400078e18ff */
[----:B------:R-:W-:Y:S02]  /*5b80*/  SHF.L.U32 R21, R4, 0x1f, RZ ;  /* 0x0000001f04157819 */ /* 0x000fe400000006ff */
[----:B------:R-:W-:Y:S02]  /*5b90*/  ISETP.NE.AND P4, PT, R0, RZ, PT ;  /* 0x000000ff0000720c */ /* 0x000fe40003f85270 */
[----:B------:R-:W1:Y:S02]  /*5ba0*/  SYNCS.PHASECHK.TRANS64.TRYWAIT P3, [R20+URZ+0x16820], R21 ;  /* 0x01682015140075a7 */ /* 0x000e64000806017f */
[----:B-1----:R-:W-:Y:S09]  /*5bb0*/  @!P3 BRA `(.L_x_28) ;  /* 0x0000009c0080b947 */ /* 0x002ff20003800000 */
.L_x_87:
[----:B------:R-:W-:Y:S05]  /*5bc0*/  @P4 BRA `(.L_x_29) ;  /* 0x0000000000144947 */ /* 0x000fea0003800000 */
[----:B------:R-:W-:Y:S01]  /*5bd0*/  LOP3.LUT P3, RZ, R16, 0x1f, RZ, 0xc0, !PT ;  /* 0x0000001f10ff7812 */ /* 0x000fe2000786c0ff */
[----:B-1----:R-:W-:-:S04]  /*5be0*/  IMAD.MOV.U32 R21, RZ, RZ, 0x5000 ;  /* 0x00005000ff157424 */ /* 0x002fc800078e00ff */
[----:B------:R2:W-:Y:S08]  /*5bf0*/  SYNCS.ARRIVE.TRANS64 RZ, [R20+URZ+0x16800], R21 ;  /* 0x0168001514ff79a7 */ /* 0x0005f0000800003f */
[----:B------:R-:W-:Y:S05]  /*5c00*/  @!P3 BRA `(.L_x_29) ;  /* 0x000000000004b947 */ /* 0x000fea0003800000 */
[----:B------:R-:W-:Y:S01]  /*5c10*/  BPT.TRAP 0x1 ;  /* 0x000000040000795c */ /* 0x000fe20000300000 */
.L_x_29:
[----:B-12---:R-:W-:Y:S01]  /*5c20*/  IMAD R21, R5, 0x5000, R2 ;  /* 0x0000500005157824 */ /* 0x006fe200078e0202 */
        /* <DEDUP_REMOVED lines=8> */
[----:B------:R-:W-:Y:S01]  /*5cb0*/  VIADD R5, R5, 0x1 ;  /* 0x0000000105057836 */ /* 0x000fe20000000000 */
[----:B------:R-:W-:Y:S01]  /*5cc0*/  UMOV UR42, URZ ;  /* 0x0000003f002a7c82 */ /* 0x000fe20008000000 */
[----:B------:R-:W-:Y:S01]  /*5cd0*/  UMOV UR34, 0x10 ;  /* 0x0000001000227882 */ /* 0x000fe20000000000 */
[----:B------:R-:W-:Y:S01]  /*5ce0*/  UMOV UR36, UR44 ;  /* 0x0000002c00247c82 */ /* 0x000fe20008000000 */
[----:B------:R-:W-:Y:S01]  /*5cf0*/  UMOV UR37, UR45 ;  /* 0x0000002d00257c82 */ /* 0x000fe20008000000 */
[----:B------:R-:W-:Y:S01]  /*5d00*/  UIADD3 UR41, UR41, 0x16800, URZ ;  /* 0x0001680029297890 */ /* 0x000fe2000fffe03f */
[----:B------:R-:W-:Y:S01]  /*5d10*/  ISETP.NE.AND P3, PT, R5, 0x4, PT ;  /* 0x000000040500780c */ /* 0x000fe20003f65270 */
[----:B------:R-:W-:-:S02]  /*5d20*/  USHF.L.U32 UR43, UR43, 0x7, URZ ;  /* 0x000000072b2b7899 */ /* 0x000fc4000800063f */
[----:B------:R-:W-:Y:S01]  /*5d30*/  UIADD3 UR40, UR8, 0x2800, URZ ;  /* 0x0000280008287890 */ /* 0x000fe2000fffe03f */
[----:B------:R-:W-:Y:S01]  /*5d40*/  SEL R21, RZ, 0x1, P3 ;  /* 0x00000001ff157807 */ /* 0x000fe20001800000 */
[----:B------:R-:W-:Y:S01]  /*5d50*/  UIADD3 UR32, UR8, 0x3800, URZ ;  /* 0x0000380008207890 */ /* 0x000fe2000fffe03f */
[----:B------:R-:W-:Y:S01]  /*5d60*/  SEL R5, R5, RZ, P3 ;  /* 0x000000ff05057207 */ /* 0x000fe20001800000 */
[----:B------:R-:W-:Y:S01]  /*5d70*/  UIADD3 UR24, UR8, 0x4800, URZ ;  /* 0x0000480008187890 */ /* 0x000fe2000fffe03f */
[----:B------:R-:W-:Y:S01]  /*5d80*/  LOP3.LUT R4, R4, R21, RZ, 0x3c, !PT ;  /* 0x0000001504047212 */ /* 0x000fe200078e3cff */
        /* <DEDUP_REMOVED lines=24> */
[----:B-1----:R-:W-:Y:S01]  /*5f10*/  NOP ;  /* 0x0000000000007918 */ /* 0x002fe20000000000 */
.L_x_27:
[----:B------:R-:W-:-:S07]  /*5f20*/  IADD3 R7, R7, -0x1, RZ ;  /* 0xffffffff07077810 */ /* 0x000fce0007ffe0ff */
.L_x_26:
[----:B------:R-:W-:Y:S01]  /*5f30*/  VIADD R17, R17, 0x1 ;  /* 0x0000000111117836 */ /* 0x000fe20000000000 */
[----:B------:R-:W-:Y:S05]  /*5f40*/  WARPSYNC.ALL ;  /* 0x0000000000007948 */ /* 0x000fea0003800000 */
[----:B------:R-:W-:-:S04]  /*5f50*/  ISETP.NE.AND P3, PT, R17, 0x4, PT ;  /* 0x000000041100780c */ /* 0x000fc80003f65270 */
[----:B--2---:R-:W-:Y:S02]  /*5f60*/  SEL R20, RZ, 0x1, P3 ;  /* 0x00000001ff147807 */ /* 0x004fe40001800000 */
[----:B------:R-:W-:Y:S02]  /*5f70*/  SEL R17, R17, RZ, P3 ;  /* 0x000000ff11117207 */ /* 0x000fe40001800000 */
[----:B------:R-:W-:Y:S02]  /*5f80*/  LOP3.LUT R3, R3, R20, RZ, 0x3c, !PT ;  /* 0x0000001403037212 */ /* 0x000fe400078e3cff */
        /* <DEDUP_REMOVED lines=64> */
[----:B------:R-:W-:Y:S01]  /*6390*/  LEA R135, R17, R2, 0x3 ;  /* 0x0000000211877211 */ /* 0x000fe200078e18ff */
[----:B------:R-:W1:Y:S01]  /*63a0*/  SHFL.BFLY PT, R21, R128, 0x1, 0x1f ;  /* 0x0c201f0080157f89 */ /* 0x000e6200000e0000 */
[----:B------:R-:W-:-:S03]  /*63b0*/  SHF.L.U32 R134, R3, 0x1f, RZ ;  /* 0x0000001f03867819 */ /* 0x000fc600000006ff */
[----:B------:R-:W2:Y:S01]  /*63c0*/  SHFL.BFLY PT, R133, R130, 0x1, 0x1f ;  /* 0x0c201f0082857f89 */ /* 0x000ea200000e0000 */
[----:B-1----:R-:W-:Y:S02]  /*63d0*/  FMNMX R131, R128, R21, !PT ;  /* 0x0000001580837209 */ /* 0x002fe40007800000 */
[----:B--2---:R-:W-:-:S03]  /*63e0*/  FMNMX R133, R130, R133, !PT ;  /* 0x0000008582857209 */ /* 0x004fc60007800000 */
[----:B------:R-:W1:Y:S04]  /*63f0*/  SHFL.BFLY PT, R20, R131, 0x2, 0x1f ;  /* 0x0c401f0083147f89 */ /* 0x000e6800000e0000 */
[----:B------:R-:W2:Y:S01]  /*6400*/  SHFL.BFLY PT, R132, R133, 0x2, 0x1f ;  /* 0x0c401f0085847f89 */ /* 0x000ea200000e0000 */
[----:B-1----:R-:W-:Y:S02]  /*6410*/  FMNMX R21, R131, R20, !PT ;  /* 0x0000001483157209 */ /* 0x002fe40007800000 */
[----:B--2---:R-:W-:Y:S01]  /*6420*/  FMNMX R20, R133, R132, !PT ;  /* 0x0000008485147209 */ /* 0x004fe20007800000 */
[----:B------:R-:W-:Y:S01]  /*6430*/  IMAD R132, R6, 0x8, R13 ;  /* 0x0000000806847824 */ /* 0x000fe200078e020d */
[----:B------:R-:W-:Y:S02]  /*6440*/  FSETP.NEU.AND P3, PT, R21, -INF , PT ;  /* 0xff8000001500780b */ /* 0x000fe40003f6d000 */
[----:B------:R-:W-:-:S02]  /*6450*/  FSETP.NEU.AND P4, PT, R20, -INF , PT ;  /* 0xff8000001400780b */ /* 0x000fc40003f8d000 */
[----:B------:R-:W-:Y:S02]  /*6460*/  PRMT R132, RZ, 0x654, R132 ;  /* 0x00000654ff847816 */ /* 0x000fe40000000084 */
[----:B------:R-:W-:Y:S02]  /*6470*/  FSEL R130, R20, RZ, P4 ;  /* 0x000000ff14827208 */ /* 0x000fe40002000000 */
[----:B------:R-:W-:Y:S01]  /*6480*/  FSEL R136, R21, RZ, P3 ;  /* 0x000000ff15887208 */ /* 0x000fe20001800000 */
[----:B------:R1:W-:Y:S02]  /*6490*/  SYNCS.ARRIVE.TRANS64.RED.A1T0 RZ, [R132+URZ], RZ ;  /* 0x000000ff84ff79a7 */ /* 0x0003e4000810043f */
[----:B------:R-:W-:Y:S02]  /*64a0*/  FADD R23, -R130, R23 ;  /* 0x0000001782177221 */ /* 0x000fe40000000100 */
[----:B------:R-:W-:Y:S02]  /*64b0*/  FADD R128, -R136, R129 ;  /* 0x0000008188807221 */ /* 0x000fe40000000100 */
[----:B------:R-:W-:Y:S01]  /*64c0*/  FMUL R131, R23, UR60 ;  /* 0x0000003c17837c20 */ /* 0x000fe20008400000 */
[----:B------:R-:W-:Y:S01]  /*64d0*/  FMUL R23, R130, UR60 ;  /* 0x0000003c82177c20 */ /* 0x000fe20008400000 */
[----:B------:R-:W2:Y:S01]  /*64e0*/  SYNCS.PHASECHK.TRANS64.TRYWAIT P5, [R135+URZ+0x16800], R134 ;  /* 0x01680086870075a7 */ /* 0x000ea200080a017f */
[----:B------:R-:W-:-:S02]  /*64f0*/  FMUL R128, R128, UR60 ;  /* 0x0000003c80807c20 */ /* 0x000fc40008400000 */
[----:B------:R-:W-:Y:S01]  /*6500*/  FSETP.GEU.AND P4, PT, R131, -126, PT ;  /* 0xc2fc00008300780b */ /* 0x000fe20003f8e000 */
[--C-:B------:R-:W-:Y:S01]  /*6510*/  FFMA R129, R26, UR60, -R23.reuse ;  /* 0x0000003c1a817c23 */ /* 0x100fe20008000817 */
[----:B------:R-:W-:Y:S01]  /*6520*/  FFMA R130, R27, UR60, -R23 ;  /* 0x0000003c1b827c23 */ /* 0x000fe20008000817 */
[----:B------:R-:W-:-:S03]  /*6530*/  FSETP.GEU.AND P3, PT, R128, -126, PT ;  /* 0xc2fc00008000780b */ /* 0x000fc60003f6e000 */
[----:B------:R-:W-:-:S07]  /*6540*/  FSETP.GEU.AND P6, PT, R129, -126, PT ;  /* 0xc2fc00008100780b */ /* 0x000fce0003fce000 */
[----:B------:R-:W-:-:S03]  /*6550*/  @!P4 FMUL R131, R131, 0.5 ;  /* 0x3f0000008383c820 */ /* 0x000fc60000400000 */
[----:B------:R-:W-:-:S03]  /*6560*/  @!P3 FMUL R128, R128, 0.5 ;  /* 0x3f0000008080b820 */ /* 0x000fc60000400000 */
[----:B------:R-:W3:Y:S01]  /*6570*/  MUFU.EX2 R131, R131 ;  /* 0x0000008300837308 */ /* 0x000ee20000000800 */
[----:B------:R-:W-:-:S07]  /*6580*/  @!P6 FMUL R129, R129, 0.5 ;  /* 0x3f0000008181e820 */ /* 0x000fce0000400000 */
[----:B------:R1:W4:Y:S02]  /*6590*/  MUFU.EX2 R26, R128 ;  /* 0x00000080001a7308 */ /* 0x0003240000000800 */
[----:B-123--:R-:W-:Y:S05]  /*65a0*/  @!P5 BRA `(.L_x_30) ;  /* 0x000000940018d947 */ /* 0x00efea0003800000 */
.L_x_88:
[----:B------:R-:W-:Y:S01]  /*65b0*/  FSETP.GEU.AND P5, PT, R130, -126, PT ;  /* 0xc2fc00008200780b */ /* 0x000fe20003fae000 */
[----:B------:R-:W2:Y:S01]  /*65c0*/  MUFU.EX2 R132, R129 ;  /* 0x0000008100847308 */ /* 0x000ea20000000800 */
[--C-:B------:R-:W-:Y:S01]  /*65d0*/  FFMA R34, R34, UR60, -R23.reuse ;  /* 0x0000003c22227c23 */ /* 0x100fe20008000817 */
[--C-:B------:R-:W-:Y:S01]  /*65e0*/  FFMA R128, R35, UR60, -R23.reuse ;  /* 0x0000003c23807c23 */ /* 0x100fe20008000817 */
[--C-:B------:R-:W-:Y:S01]  /*65f0*/  FFMA R30, R30, UR60, -R23.reuse ;  /* 0x0000003c1e1e7c23 */ /* 0x100fe20008000817 */
[----:B----4-:R-:W-:Y:S01]  /*6600*/  @!P3 FMUL R26, R26, R26 ;  /* 0x0000001a1a1ab220 */ /* 0x010fe20000400000 */
[--C-:B------:R-:W-:Y:S01]  /*6610*/  FFMA R27, R31, UR60, -R23.reuse ;  /* 0x0000003c1f1b7c23 */ /* 0x100fe20008000817 */
[----:B------:R-:W-:Y:S01]  /*6620*/  @!P4 FMUL R131, R131, R131 ;  /* 0x000000838383c220 */ /* 0x000fe20000400000 */
[--C-:B------:R-:W-:Y:S01]  /*6630*/  FFMA R39, R39, UR60, -R23.reuse ;  /* 0x0000003c27277c23 */ /* 0x100fe20008000817 */
[----:B------:R-:W-:Y:S01]  /*6640*/  FSETP.GEU.AND P3, PT, R30, -126, PT ;  /* 0xc2fc00001e00780b */ /* 0x000fe20003f6e000 */
[--C-:B------:R-:W-:Y:S01]  /*6650*/  FFMA R42, R42, UR60, -R23.reuse ;  /* 0x0000003c2a2a7c23 */ /* 0x100fe20008000817 */
[----:B------:R-:W-:Y:S01]  /*6660*/  FSETP.GEU.AND P4, PT, R27, -126, PT ;  /* 0xc2fc00001b00780b */ /* 0x000fe20003f8e000 */
[-C--:B------:R-:W-:Y:S01]  /*6670*/  FMUL R120, R120, R26.reuse ;  /* 0x0000001a78787220 */ /* 0x080fe20000400000 */
[----:B------:R-:W-:Y:S01]  /*6680*/  @!P5 FMUL R130, R130, 0.5 ;  /* 0x3f0000008282d820 */ /* 0x000fe20000400000 */
[----:B------:R-:W-:Y:S01]  /*6690*/  R2UR UR7, R11 ;  /* 0x000000000b0772ca */ /* 0x000fe200000e0000 */
[----:B------:R-:W-:Y:S01]  /*66a0*/  FMUL R121, R121, R26 ;  /* 0x0000001a79797220 */ /* 0x000fe20000400000 */
[----:B------:R-:W-:Y:S01]  /*66b0*/  R2UR UR6, R17 ;  /* 0x00000000110672ca */ /* 0x000fe200000e0000 */
[----:B------:R3:W4:Y:S01]  /*66c0*/  MUFU.EX2 R137, R130 ;  /* 0x0000008200897308 */ /* 0x0007220000000800 */
[----:B--2---:R-:W-:Y:S01]  /*66d0*/  @!P6 FMUL R132, R132, R132 ;  /* 0x000000848484e220 */ /* 0x004fe20000400000 */
[----:B------:R-:W-:Y:S01]  /*66e0*/  FSETP.GEU.AND P6, PT, R34, -126, PT ;  /* 0xc2fc00002200780b */ /* 0x000fe20003fce000 */
[-C--:B------:R-:W-:Y:S01]  /*66f0*/  FMUL R124, R124, R26.reuse ;  /* 0x0000001a7c7c7220 */ /* 0x080fe20000400000 */
[----:B------:R-:W-:Y:S01]  /*6700*/  FMUL R125, R125, R26 ;  /* 0x0000001a7d7d7220 */ /* 0x000fe20000400000 */
[----:B------:R-:W-:Y:S01]  /*6710*/  @!P3 FMUL R30, R30, 0.5 ;  /* 0x3f0000001e1eb820 */ /* 0x000fe20000400000 */
[----:B------:R-:W-:Y:S01]  /*6720*/  FFMA R14, R131, R14, R132 ;  /* 0x0000000e830e7223 */ /* 0x000fe20000000084 */
[----:B------:R-:W-:Y:S01]  /*6730*/  @!P4 FMUL R27, R27, 0.5 ;  /* 0x3f0000001b1bc820 */ /* 0x000fe20000400000 */
[-C--:B------:R-:W-:Y:S01]  /*6740*/  FMUL R112, R112, R26.reuse ;  /* 0x0000001a70707220 */ /* 0x080fe20000400000 */
[----:B-1----:R1:W2:Y:S01]  /*6750*/  MUFU.EX2 R134, R30 ;  /* 0x0000001e00867308 */ /* 0x0022a20000000800 */
[----:B---3--:R-:W-:Y:S01]  /*6760*/  FFMA R130, R38, UR60, -R23 ;  /* 0x0000003c26827c23 */ /* 0x008fe20008000817 */
[-C--:B------:R-:W-:Y:S01]  /*6770*/  FMUL R113, R113, R26.reuse ;  /* 0x0000001a71717220 */ /* 0x080fe20000400000 */
[-C--:B------:R-:W-:Y:S01]  /*6780*/  FMUL R116, R116, R26.reuse ;  /* 0x0000001a74747220 */ /* 0x080fe20000400000 */
[-C--:B------:R-:W-:Y:S01]  /*6790*/  FMUL R117, R117, R26.reuse ;  /* 0x0000001a75757220 */ /* 0x080fe20000400000 */
[-C--:B------:R-:W-:Y:S01]  /*67a0*/  FMUL R104, R104, R26.reuse ;  /* 0x0000001a68687220 */ /* 0x080fe20000400000 */
[----:B------:R-:W-:Y:S01]  /*67b0*/  @!P6 FMUL R34, R34, 0.5 ;  /* 0x3f0000002222e820 */ /* 0x000fe20000400000 */
[-C--:B------:R-:W-:Y:S01]  /*67c0*/  FMUL R105, R105, R26.reuse ;  /* 0x0000001a69697220 */ /* 0x080fe20000400000 */
[----:B----4-:R-:W-:Y:S01]  /*67d0*/  @!P5 FMUL R137, R137, R137 ;  /* 0x000000898989d220 */ /* 0x010fe20000400000 */
[----:B------:R-:W-:Y:S01]  /*67e0*/  FSETP.GEU.AND P5, PT, R128, -126, PT ;  /* 0xc2fc00008000780b */ /* 0x000fe20003fae000 */
[----:B-1----:R-:W-:Y:S01]  /*67f0*/  FMUL R30, R136, UR60 ;  /* 0x0000003c881e7c20 */ /* 0x002fe20008400000 */
[----:B------:R-:W1:Y:S01]  /*6800*/  MUFU.EX2 R27, R27 ;  /* 0x0000001b001b7308 */ /* 0x000e620000000800 */
[-C--:B------:R-:W-:Y:S01]  /*6810*/  FMUL R108, R108, R26.reuse ;  /* 0x0000001a6c6c7220 */ /* 0x080fe20000400000 */
[----:B------:R-:W-:Y:S01]  /*6820*/  FMUL R109, R109, R26 ;  /* 0x0000001a6d6d7220 */ /* 0x000fe20000400000 */
[--C-:B------:R-:W-:Y:S01]  /*6830*/  FFMA R35, R24, UR60, -R30.reuse ;  /* 0x0000003c18237c23 */ /* 0x100fe2000800081e */
[--C-:B------:R-:W-:Y:S01]  /*6840*/  FFMA R25, R25, UR60, -R30.reuse ;  /* 0x0000003c19197c23 */ /* 0x100fe2000800081e */
[--C-:B------:R-:W-:Y:S01]  /*6850*/  FFMA R32, R32, UR60, -R30.reuse ;  /* 0x0000003c20207c23 */ /* 0x100fe2000800081e */
[--C-:B------:R-:W-:Y:S01]  /*6860*/  FFMA R33, R33, UR60, -R30.reuse ;  /* 0x0000003c21217c23 */ /* 0x100fe2000800081e */
[----:B--2---:R-:W-:Y:S01]  /*6870*/  @!P3 FMUL R134, R134, R134 ;  /* 0x000000868686b220 */ /* 0x004fe20000400000 */
[----:B------:R-:W2:Y:S01]  /*6880*/  MUFU.EX2 R34, R34 ;  /* 0x0000002200227308 */ /* 0x000ea20000000800 */
[----:B------:R-:W-:Y:S01]  /*6890*/  FSETP.GEU.AND P3, PT, R130, -126, PT ;  /* 0xc2fc00008200780b */ /* 0x000fe20003f6e000 */
[--C-:B------:R-:W-:Y:S01]  /*68a0*/  FFMA R28, R28, UR60, -R30.reuse ;  /* 0x0000003c1c1c7c23 */ /* 0x100fe2000800081e */
[----:B------:R-:W-:Y:S01]  /*68b0*/  @!P5 FMUL R128, R128, 0.5 ;  /* 0x3f0000008080d820 */ /* 0x000fe20000400000 */
[--C-:B------:R-:W-:Y:S01]  /*68c0*/  FFMA R29, R29, UR60, -R30.reuse ;  /* 0x0000003c1d1d7c23 */ /* 0x100fe2000800081e */
[--C-:B------:R-:W-:Y:S01]  /*68d0*/  FFMA R40, R40, UR60, -R30.reuse ;  /* 0x0000003c28287c23 */ /* 0x100fe2000800081e */
[--C-:B------:R-:W-:Y:S01]  /*68e0*/  FFMA R41, R41, UR60, -R30.reuse ;  /* 0x0000003c29297c23 */ /* 0x100fe2000800081e */
[--C-:B------:R-:W-:Y:S01]  /*68f0*/  FFMA R36, R36, UR60, -R30.reuse ;  /* 0x0000003c24247c23 */ /* 0x100fe2000800081e */
[----:B------:R-:W3:Y:S01]  /*6900*/  MUFU.EX2 R129, R128 ;  /* 0x0000008000817308 */ /* 0x000ee20000000800 */
[----:B-1----:R-:W-:Y:S01]  /*6910*/  @!P4 FMUL R27, R27, R27 ;  /* 0x0000001b1b1bc220 */ /* 0x002fe20000400000 */
[----:B------:R-:W-:Y:S01]  /*6920*/  FSETP.GEU.AND P4, PT, R39, -126, PT ;  /* 0xc2fc00002700780b */ /* 0x000fe20003f8e000 */
[--C-:B------:R-:W-:Y:S01]  /*6930*/  FFMA R37, R37, UR60, -R30.reuse ;  /* 0x0000003c25257c23 */ /* 0x100fe2000800081e */
[--C-:B------:R-:W-:Y:S01]  /*6940*/  FFMA R45, R45, UR60, -R30.reuse ;  /* 0x0000003c2d2d7c23 */ /* 0x100fe2000800081e */
[--C-:B------:R-:W-:Y:S01]  /*6950*/  FFMA R48, R48, UR60, -R30.reuse ;  /* 0x0000003c30307c23 */ /* 0x100fe2000800081e */
[----:B------:R-:W-:Y:S01]  /*6960*/  @!P3 FMUL R130, R130, 0.5 ;  /* 0x3f0000008282b820 */ /* 0x000fe20000400000 */
[--C-:B------:R-:W-:Y:S01]  /*6970*/  FFMA R49, R49, UR60, -R30.reuse ;  /* 0x0000003c31317c23 */ /* 0x100fe2000800081e */
[--C-:B------:R-:W-:Y:S01]  /*6980*/  FFMA R52, R52, UR60, -R30.reuse ;  /* 0x0000003c34347c23 */ /* 0x100fe2000800081e */
[----:B--2---:R-:W-:Y:S01]  /*6990*/  @!P6 FMUL R34, R34, R34 ;  /* 0x000000222222e220 */ /* 0x004fe20000400000 */
[----:B------:R-:W-:Y:S01]  /*69a0*/  FSETP.GEU.AND P6, PT, R35, -126, PT ;  /* 0xc2fc00002300780b */ /* 0x000fe20003fce000 */
[----:B------:R-:W1:Y:S01]  /*69b0*/  MUFU.EX2 R38, R130 ;  /* 0x0000008200267308 */ /* 0x000e620000000800 */
[--C-:B------:R-:W-:Y:S01]  /*69c0*/  FFMA R53, R53, UR60, -R30.reuse ;  /* 0x0000003c35357c23 */ /* 0x100fe2000800081e */
[-C--:B------:R-:W-:Y:S01]  /*69d0*/  FMUL R96, R96, R26.reuse ;  /* 0x0000001a60607220 */ /* 0x080fe20000400000 */
[-C--:B------:R-:W-:Y:S01]  /*69e0*/  FMUL R97, R97, R26.reuse ;  /* 0x0000001a61617220 */ /* 0x080fe20000400000 */
[----:B------:R-:W-:Y:S01]  /*69f0*/  @!P4 FMUL R39, R39, 0.5 ;  /* 0x3f0000002727c820 */ /* 0x000fe20000400000 */
[-C--:B------:R-:W-:Y:S01]  /*6a00*/  FMUL R100, R100, R26.reuse ;  /* 0x0000001a64647220 */ /* 0x080fe20000400000 */
[----:B---3--:R-:W-:Y:S01]  /*6a10*/  @!P5 FMUL R129, R129, R129 ;  /* 0x000000818181d220 */ /* 0x008fe20000400000 */
[----:B------:R-:W-:Y:S01]  /*6a20*/  FSETP.GEU.AND P5, PT, R25, -126, PT ;  /* 0xc2fc00001900780b */ /* 0x000fe20003fae000 */
[----:B------:R-:W2:Y:S01]  /*6a30*/  MUFU.EX2 R31, R39 ;  /* 0x00000027001f7308 */ /* 0x000ea20000000800 */
[-C--:B------:R-:W-:Y:S01]  /*6a40*/  FMUL R101, R101, R26.reuse ;  /* 0x0000001a65657220 */ /* 0x080fe20000400000 */
[-C--:B------:R-:W-:Y:S01]  /*6a50*/  FMUL R88, R88, R26.reuse ;  /* 0x0000001a58587220 */ /* 0x080fe20000400000 */
[-C--:B------:R-:W-:Y:S01]  /*6a60*/  FMUL R89, R89, R26.reuse ;  /* 0x0000001a59597220 */ /* 0x080fe20000400000 */
[----:B------:R-:W-:Y:S01]  /*6a70*/  @!P6 FMUL R35, R35, 0.5 ;  /* 0x3f0000002323e820 */ /* 0x000fe20000400000 */
[-C--:B------:R-:W-:Y:S01]  /*6a80*/  FMUL R92, R92, R26.reuse ;  /* 0x0000001a5c5c7220 */ /* 0x080fe20000400000 */
[----:B------:R-:W-:Y:S01]  /*6a90*/  FMUL R93, R93, R26 ;  /* 0x0000001a5d5d7220 */ /* 0x000fe20000400000 */
[-C--:B------:R-:W-:Y:S01]  /*6aa0*/  FMUL R122, R122, R131.reuse ;  /* 0x000000837a7a7220 */ /* 0x080fe20000400000 */
[----:B------:R-:W3:Y:S01]  /*6ab0*/  MUFU.EX2 R139, R35 ;  /* 0x00000023008b7308 */ /* 0x000ee20000000800 */
[----:B-1----:R-:W-:Y:S01]  /*6ac0*/  @!P3 FMUL R38, R38, R38 ;  /* 0x000000262626b220 */ /* 0x002fe20000400000 */
[----:B------:R-:W-:Y:S01]  /*6ad0*/  FSETP.GEU.AND P3, PT, R28, -126, PT ;  /* 0xc2fc00001c00780b */ /* 0x000fe20003f6e000 */
[-C--:B------:R-:W-:Y:S01]  /*6ae0*/  FMUL R123, R123, R131.reuse ;  /* 0x000000837b7b7220 */ /* 0x080fe20000400000 */
[----:B------:R-:W-:Y:S01]  /*6af0*/  @!P5 FMUL R25, R25, 0.5 ;  /* 0x3f0000001919d820 */ /* 0x000fe20000400000 */
[-C--:B------:R-:W-:Y:S01]  /*6b00*/  FMUL R126, R126, R131.reuse ;  /* 0x000000837e7e7220 */ /* 0x080fe20000400000 */
[----:B------:R-:W-:Y:S01]  /*6b10*/  FMUL R127, R127, R131 ;  /* 0x000000837f7f7220 */ /* 0x000fe20000400000 */
[----:B------:R-:W-:Y:S01]  /*6b20*/  UIMAD UR6, UR6, 0x500, UR7 ;  /* 0x00000500060678a4 */ /* 0x000fe2000f8e0207 */
[----:B------:R1:W4:Y:S01]  /*6b30*/  MUFU.EX2 R24, R25 ;  /* 0x0000001900187308 */ /* 0x0003220000000800 */
[----:B--2---:R-:W-:Y:S01]  /*6b40*/  @!P4 FMUL R31, R31, R31 ;  /* 0x0000001f1f1fc220 */ /* 0x004fe20000400000 */
[----:B------:R-:W-:Y:S01]  /*6b50*/  FSETP.GEU.AND P4, PT, R29, -126, PT ;  /* 0xc2fc00001d00780b */ /* 0x000fe20003f8e000 */
[----:B------:R-:W-:Y:S01]  /*6b60*/  UMOV UR7, 0xc0000010 ;  /* 0xc000001000077882 */ /* 0x000fe20000000000 */
[-C--:B------:R-:W-:Y:S01]  /*6b70*/  FMUL R114, R114, R131.reuse ;  /* 0x0000008372727220 */ /* 0x080fe20000400000 */
[-C--:B------:R-:W-:Y:S01]  /*6b80*/  FMUL R115, R115, R131.reuse ;  /* 0x0000008373737220 */ /* 0x080fe20000400000 */
[-C--:B------:R-:W-:Y:S01]  /*6b90*/  FMUL R118, R118, R131.reuse ;  /* 0x0000008376767220 */ /* 0x080fe20000400000 */
[----:B------:R-:W-:Y:S01]  /*6ba0*/  @!P3 FMUL R28, R28, 0.5 ;  /* 0x3f0000001c1cb820 */ /* 0x000fe20000400000 */
[----:B------:R-:W-:Y:S01]  /*6bb0*/  FMUL R119, R119, R131 ;  /* 0x0000008377777220 */ /* 0x000fe20000400000 */
[----:B---3--:R-:W-:Y:S01]  /*6bc0*/  @!P6 FMUL R139, R139, R139 ;  /* 0x0000008b8b8be220 */ /* 0x008fe20000400000 */
[----:B------:R-:W-:Y:S01]  /*6bd0*/  FSETP.GEU.AND P6, PT, R32, -126, PT ;  /* 0xc2fc00002000780b */ /* 0x000fe20003fce000 */
[----:B------:R2:W3:Y:S01]  /*6be0*/  MUFU.EX2 R138, R28 ;  /* 0x0000001c008a7308 */ /* 0x0004e20000000800 */
[----:B-1----:R-:W-:Y:S01]  /*6bf0*/  FFMA R25, R44, UR60, -R30 ;  /* 0x0000003c2c197c23 */ /* 0x002fe2000800081e */
[----:B------:R-:W-:Y:S01]  /*6c00*/  FFMA R15, R26, R15, R139 ;  /* 0x0000000f1a0f7223 */ /* 0x000fe2000000008b */
[----:B------:R-:W-:Y:S01]  /*6c10*/  UIADD3 UR8, UR6, 0x100, URZ ;  /* 0x0000010006087890 */ /* 0x000fe2000fffe03f */
[----:B------:R-:W-:Y:S01]  /*6c20*/  @!P4 FMUL R29, R29, 0.5 ;  /* 0x3f0000001d1dc820 */ /* 0x000fe20000400000 */
[----:B------:R-:W-:Y:S01]  /*6c30*/  UMOV UR19, 0xc0000010 ;  /* 0xc000001000137882 */ /* 0x000fe20000000000 */
[----:B----4-:R-:W-:Y:S01]  /*6c40*/  @!P5 FMUL R24, R24, R24 ;  /* 0x000000181818d220 */ /* 0x010fe20000400000 */
[----:B------:R-:W-:Y:S01]  /*6c50*/  FSETP.GEU.AND P5, PT, R33, -126, PT ;  /* 0xc2fc00002100780b */ /* 0x000fe20003fae000 */
[----:B------:R-:W1:Y:S01]  /*6c60*/  MUFU.EX2 R141, R29 ;  /* 0x0000001d008d7308 */ /* 0x000e620000000800 */
[--C-:B--2---:R-:W-:Y:S01]  /*6c70*/  FFMA R28, R46, UR60, -R23.reuse ;  /* 0x0000003c2e1c7c23 */ /* 0x104fe20008000817 */
[----:B------:R-:W-:Y:S01]  /*6c80*/  FADD R15, R15, R24 ;  /* 0x000000180f0f7221 */ /* 0x000fe20000000000 */
[----:B------:R-:W-:Y:S01]  /*6c90*/  F2FP.BF16.F32.PACK_AB R24, R24, R139 ;  /* 0x0000008b1818723e */ /* 0x000fe200000010ff */
[----:B------:R-:W-:Y:S01]  /*6ca0*/  @!P6 FMUL R32, R32, 0.5 ;  /* 0x3f0000002020e820 */ /* 0x000fe20000400000 */
[----:B------:R-:W-:Y:S01]  /*6cb0*/  UMOV UR18, UR8 ;  /* 0x0000000800127c82 */ /* 0x000fe20008000000 */
[-C--:B------:R-:W-:Y:S01]  /*6cc0*/  FMUL R106, R106, R131.reuse ;  /* 0x000000836a6a7220 */ /* 0x080fe20000400000 */
[-C--:B------:R-:W-:Y:S01]  /*6cd0*/  FMUL R107, R107, R131.reuse ;  /* 0x000000836b6b7220 */ /* 0x080fe20000400000 */
[----:B------:R-:W2:Y:S01]  /*6ce0*/  MUFU.EX2 R133, R32 ;  /* 0x0000002000857308 */ /* 0x000ea20000000800 */
[----:B---3--:R-:W-:Y:S01]  /*6cf0*/  @!P3 FMUL R138, R138, R138 ;  /* 0x0000008a8a8ab220 */ /* 0x008fe20000400000 */
[----:B------:R-:W-:Y:S01]  /*6d00*/  FSETP.GEU.AND P3, PT, R36, -126, PT ;  /* 0xc2fc00002400780b */ /* 0x000fe20003f6e000 */
[-C--:B------:R-:W-:Y:S01]  /*6d10*/  FMUL R110, R110, R131.reuse ;  /* 0x000000836e6e7220 */ /* 0x080fe20000400000 */
[----:B------:R-:W-:Y:S01]  /*6d20*/  @!P5 FMUL R33, R33, 0.5 ;  /* 0x3f0000002121d820 */ /* 0x000fe20000400000 */
[----:B------:R-:W-:Y:S01]  /*6d30*/  FADD R26, R15, R138 ;  /* 0x0000008a0f1a7221 */ /* 0x000fe20000000000 */
[----:B------:R-:W-:Y:S01]  /*6d40*/  FMUL R111, R111, R131 ;  /* 0x000000836f6f7220 */ /* 0x000fe20000400000 */
[----:B------:R-:W-:Y:S01]  /*6d50*/  UIADD3 UR10, UR6, 0x200, URZ ;  /* 0x00000200060a7890 */ /* 0x000fe2000fffe03f */
[----:B------:R-:W3:Y:S01]  /*6d60*/  MUFU.EX2 R136, R33 ;  /* 0x0000002100887308 */ /* 0x000ee20000000800 */
[----:B-1----:R-:W-:Y:S01]  /*6d70*/  @!P4 FMUL R141, R141, R141 ;  /* 0x0000008d8d8dc220 */ /* 0x002fe20000400000 */
[----:B------:R-:W-:Y:S01]  /*6d80*/  FSETP.GEU.AND P4, PT, R37, -126, PT ;  /* 0xc2fc00002500780b */ /* 0x000fe20003f8e000 */
[----:B------:R-:W-:Y:S01]  /*6d90*/  UMOV UR11, 0xc0000010 ;  /* 0xc0000010000b7882 */ /* 0x000fe20000000000 */
[-C--:B------:R-:W-:Y:S01]  /*6da0*/  FMUL R98, R98, R131.reuse ;  /* 0x0000008362627220 */ /* 0x080fe20000400000 */
[-C--:B------:R-:W-:Y:S01]  /*6db0*/  FMUL R99, R99, R131.reuse ;  /* 0x0000008363637220 */ /* 0x080fe20000400000 */
[-C--:B------:R-:W-:Y:S01]  /*6dc0*/  FMUL R102, R102, R131.reuse ;  /* 0x0000008366667220 */ /* 0x080fe20000400000 */
[----:B------:R-:W-:Y:S01]  /*6dd0*/  @!P3 FMUL R36, R36, 0.5 ;  /* 0x3f0000002424b820 */ /* 0x000fe20000400000 */
[----:B------:R-:W-:Y:S01]  /*6de0*/  FMUL R103, R103, R131 ;  /* 0x0000008367677220 */ /* 0x000fe20000400000 */
[----:B--2---:R-:W-:Y:S01]  /*6df0*/  @!P6 FMUL R133, R133, R133 ;  /* 0x000000858585e220 */ /* 0x004fe20000400000 */
[----:B------:R-:W-:Y:S01]  /*6e00*/  FSETP.GEU.AND P6, PT, R40, -126, PT ;  /* 0xc2fc00002800780b */ /* 0x000fe20003fce000 */
[----:B------:R-:W1:Y:S01]  /*6e10*/  MUFU.EX2 R135, R36 ;  /* 0x0000002400877308 */ /* 0x000e620000000800 */
[----:B------:R-:W-:Y:S01]  /*6e20*/  UIADD3 UR12, UR6, 0x300, URZ ;  /* 0x00000300060c7890 */ /* 0x000fe2000fffe03f */
[-C--:B------:R-:W-:Y:S01]  /*6e30*/  FMUL R90, R90, R131.reuse ;  /* 0x000000835a5a7220 */ /* 0x080fe20000400000 */
[-C--:B------:R-:W-:Y:S01]  /*6e40*/  FMUL R91, R91, R131.reuse ;  /* 0x000000835b5b7220 */ /* 0x080fe20000400000 */
[----:B------:R-:W-:Y:S01]  /*6e50*/  @!P4 FMUL R37, R37, 0.5 ;  /* 0x3f0000002525c820 */ /* 0x000fe20000400000 */
[-C--:B------:R-:W-:Y:S01]  /*6e60*/  FMUL R94, R94, R131.reuse ;  /* 0x000000835e5e7220 */ /* 0x080fe20000400000 */
[----:B---3--:R-:W-:Y:S01]  /*6e70*/  @!P5 FMUL R136, R136, R136 ;  /* 0x000000888888d220 */ /* 0x008fe20000400000 */
[----:B------:R-:W-:Y:S01]  /*6e80*/  FSETP.GEU.AND P5, PT, R41, -126, PT ;  /* 0xc2fc00002900780b */ /* 0x000fe20003fae000 */
[----:B------:R-:W2:Y:S01]  /*6e90*/  MUFU.EX2 R128, R37 ;  /* 0x0000002500807308 */ /* 0x000ea20000000800 */
[----:B------:R-:W-:Y:S01]  /*6ea0*/  FMUL R95, R95, R131 ;  /* 0x000000835f5f7220 */ /* 0x000fe20000400000 */
[----:B------:R-:W-:Y:S01]  /*6eb0*/  UIADD3 UR14, UR6, 0x400, URZ ;  /* 0x00000400060e7890 */ /* 0x000fe2000fffe03f */
[--C-:B------:R-:W-:Y:S01]  /*6ec0*/  FFMA R32, R55, UR60, -R23.reuse ;  /* 0x0000003c37207c23 */ /* 0x100fe20008000817 */
[----:B------:R-:W-:Y:S01]  /*6ed0*/  @!P6 FMUL R40, R40, 0.5 ;  /* 0x3f0000002828e820 */ /* 0x000fe20000400000 */
[----:B------:R-:W-:Y:S01]  /*6ee0*/  UMOV UR15, 0xc0000010 ;  /* 0xc0000010000f7882 */ /* 0x000fe20000000000 */
[----:B------:R-:W-:Y:S01]  /*6ef0*/  UIADD3 UR8, UR6, 0x20, URZ ;  /* 0x0000002006087890 */ /* 0x000fe2000fffe03f */
[--C-:B------:R-:W-:Y:S01]  /*6f00*/  FFMA R43, R43, UR60, -R23.reuse ;  /* 0x0000003c2b2b7c23 */ /* 0x100fe20008000817 */
[----:B------:R-:W3:Y:S01]  /*6f10*/  MUFU.EX2 R130, R40 ;  /* 0x0000002800827308 */ /* 0x000ee20000000800 */
[----:B-1----:R-:W-:Y:S01]  /*6f20*/  @!P3 FMUL R135, R135, R135 ;  /* 0x000000878787b220 */ /* 0x002fe20000400000 */
[----:B------:R-:W-:Y:S01]  /*6f30*/  FSETP.GEU.AND P3, PT, R42, -126, PT ;  /* 0xc2fc00002a00780b */ /* 0x000fe20003f6e000 */
[--C-:B------:R-:W-:Y:S01]  /*6f40*/  FFMA R47, R47, UR60, -R23.reuse ;  /* 0x0000003c2f2f7c23 */ /* 0x100fe20008000817 */
[----:B------:R-:W-:Y:S01]  /*6f50*/  @!P5 FMUL R41, R41, 0.5 ;  /* 0x3f0000002929d820 */ /* 0x000fe20000400000 */
[--C-:B------:R-:W-:Y:S01]  /*6f60*/  FFMA R50, R50, UR60, -R23.reuse ;  /* 0x0000003c32327c23 */ /* 0x100fe20008000817 */
[--C-:B------:R-:W-:Y:S01]  /*6f70*/  FFMA R51, R51, UR60, -R23.reuse ;  /* 0x0000003c33337c23 */ /* 0x100fe20008000817 */
[--C-:B------:R-:W-:Y:S01]  /*6f80*/  FFMA R58, R58, UR60, -R23.reuse ;  /* 0x0000003c3a3a7c23 */ /* 0x100fe20008000817 */
[----:B------:R-:W1:Y:S01]  /*6f90*/  MUFU.EX2 R33, R41 ;  /* 0x0000002900217308 */ /* 0x000e620000000800 */
[----:B--2---:R-:W-:Y:S01]  /*6fa0*/  @!P4 FMUL R128, R128, R128 ;  /* 0x000000808080c220 */ /* 0x004fe20000400000 */
[----:B------:R-:W-:Y:S01]  /*6fb0*/  FSETP.GEU.AND P4, PT, R43, -126, PT ;  /* 0xc2fc00002b00780b */ /* 0x000fe20003f8e000 */
[--C-:B------:R-:W-:Y:S01]  /*6fc0*/  FFMA R59, R59, UR60, -R23.reuse ;  /* 0x0000003c3b3b7c23 */ /* 0x100fe20008000817 */
[--C-:B------:R-:W-:Y:S01]  /*6fd0*/  FFMA R63, R63, UR60, -R23.reuse ;  /* 0x0000003c3f3f7c23 */ /* 0x100fe20008000817 */
[--C-:B------:R-:W-:Y:S01]  /*6fe0*/  FFMA R66, R66, UR60, -R23.reuse ;  /* 0x0000003c42427c23 */ /* 0x100fe20008000817 */
[--C-:B------:R-:W-:Y:S01]  /*6ff0*/  FFMA R64, R64, UR60, -R30.reuse ;  /* 0x0000003c40407c23 */ /* 0x100fe2000800081e */
[----:B------:R-:W-:Y:S01]  /*7000*/  @!P3 FMUL R42, R42, 0.5 ;  /* 0x3f0000002a2ab820 */ /* 0x000fe20000400000 */
[--C-:B------:R-:W-:Y:S01]  /*7010*/  FFMA R67, R67, UR60, -R23.reuse ;  /* 0x0000003c43437c23 */ /* 0x100fe20008000817 */
[----:B---3--:R-:W-:Y:S01]  /*7020*/  @!P6 FMUL R130, R130, R130 ;  /* 0x000000828282e220 */ /* 0x008fe20000400000 */
[----:B------:R-:W-:Y:S01]  /*7030*/  FSETP.GEU.AND P6, PT, R25, -126, PT ;  /* 0xc2fc00001900780b */ /* 0x000fe20003fce000 */
[----:B------:R-:W2:Y:S01]  /*7040*/  MUFU.EX2 R40, R42 ;  /* 0x0000002a00287308 */ /* 0x000ea20000000800 */
[----:B------:R-:W-:Y:S01]  /*7050*/  UIADD3 UR16, UR6, 0x480, URZ ;  /* 0x0000048006107890 */ /* 0x000fe2000fffe03f */
[--C-:B------:R-:W-:Y:S01]  /*7060*/  FFMA R68, R68, UR60, -R30.reuse ;  /* 0x0000003c44447c23 */ /* 0x100fe2000800081e */
[--C-:B------:R-:W-:Y:S01]  /*7070*/  FFMA R69, R69, UR60, -R30.reuse ;  /* 0x0000003c45457c23 */ /* 0x100fe2000800081e */
[----:B------:R-:W-:Y:S01]  /*7080*/  @!P4 FMUL R43, R43, 0.5 ;  /* 0x3f0000002b2bc820 */ /* 0x000fe20000400000 */
[--C-:B------:R-:W-:Y:S01]  /*7090*/  FFMA R71, R71, UR60, -R23.reuse ;  /* 0x0000003c47477c23 */ /* 0x100fe20008000817 */
[----:B-1----:R-:W-:Y:S01]  /*70a0*/  @!P5 FMUL R33, R33, R33 ;  /* 0x000000212121d220 */ /* 0x002fe20000400000 */
[----:B------:R-:W-:Y:S01]  /*70b0*/  FSETP.GEU.AND P5, PT, R45, -126, PT ;  /* 0xc2fc00002d00780b */ /* 0x000fe20003fae000 */
[----:B------:R1:W3:Y:S01]  /*70c0*/  MUFU.EX2 R29, R43 ;  /* 0x0000002b001d7308 */ /* 0x0002e20000000800 */
[--C-:B------:R-:W-:Y:S01]  /*70d0*/  FFMA R73, R73, UR60, -R30.reuse ;  /* 0x0000003c49497c23 */ /* 0x100fe2000800081e */
[--C-:B------:R-:W-:Y:S01]  /*70e0*/  FFMA R75, R75, UR60, -R23.reuse ;  /* 0x0000003c4b4b7c23 */ /* 0x100fe20008000817 */
[--C-:B------:R-:W-:Y:S01]  /*70f0*/  FFMA R72, R72, UR60, -R30.reuse ;  /* 0x0000003c48487c23 */ /* 0x100fe2000800081e */
[----:B------:R-:W-:Y:S01]  /*7100*/  @!P6 FMUL R25, R25, 0.5 ;  /* 0x3f0000001919e820 */ /* 0x000fe20000400000 */
[--C-:B------:R-:W-:Y:S01]  /*7110*/  FFMA R79, R79, UR60, -R23.reuse ;  /* 0x0000003c4f4f7c23 */ /* 0x100fe20008000817 */
[--C-:B------:R-:W-:Y:S01]  /*7120*/  FFMA R76, R76, UR60, -R30.reuse ;  /* 0x0000003c4c4c7c23 */ /* 0x100fe2000800081e */
[--C-:B------:R-:W-:Y:S01]  /*7130*/  FFMA R78, R78, UR60, -R23.reuse ;  /* 0x0000003c4e4e7c23 */ /* 0x100fe20008000817 */
[----:B------:R4:W5:Y:S01]  /*7140*/  MUFU.EX2 R44, R25 ;  /* 0x00000019002c7308 */ /* 0x0009620000000800 */
[----:B--2---:R-:W-:Y:S01]  /*7150*/  @!P3 FMUL R40, R40, R40 ;  /* 0x000000282828b220 */ /* 0x004fe20000400000 */
[----:B------:R-:W-:Y:S01]  /*7160*/  FSETP.GEU.AND P3, PT, R28, -126, PT ;  /* 0xc2fc00001c00780b */ /* 0x000fe20003f6e000 */
[--C-:B-1----:R-:W-:Y:S01]  /*7170*/  FFMA R43, R56, UR60, -R30.reuse ;  /* 0x0000003c382b7c23 */ /* 0x102fe2000800081e */
[----:B------:R-:W-:Y:S01]  /*7180*/  @!P5 FMUL R45, R45, 0.5 ;  /* 0x3f0000002d2dd820 */ /* 0x000fe20000400000 */
[--C-:B------:R-:W-:Y:S01]  /*7190*/  FFMA R56, R70, UR60, -R23.reuse ;  /* 0x0000003c46387c23 */ /* 0x100fe20008000817 */
[--C-:B------:R-:W-:Y:S01]  /*71a0*/  FFMA R81, R81, UR60, -R30.reuse ;  /* 0x0000003c51517c23 */ /* 0x100fe2000800081e */
[----:B------:R-:W-:Y:S01]  /*71b0*/  FFMA R83, R83, UR60, -R23 ;  /* 0x0000003c53537c23 */ /* 0x000fe20008000817 */
[----:B------:R1:W2:Y:S01]  /*71c0*/  MUFU.EX2 R37, R45 ;  /* 0x0000002d00257308 */ /* 0x0002a20000000800 */
[----:B----4-:R-:W-:Y:S01]  /*71d0*/  FADD R25, R14, R137 ;  /* 0x000000890e197221 */ /* 0x010fe20000000000 */
[----:B---3--:R-:W-:Y:S01]  /*71e0*/  @!P4 FMUL R29, R29, R29 ;  /* 0x0000001d1d1dc220 */ /* 0x008fe20000400000 */
[----:B------:R-:W-:Y:S01]  /*71f0*/  FSETP.GEU.AND P4, PT, R47, -126, PT ;  /* 0xc2fc00002f00780b */ /* 0x000fe20003f8e000 */
[----:B------:R-:W-:Y:S01]  /*7200*/  FFMA R80, R80, UR60, -R30 ;  /* 0x0000003c50507c23 */ /* 0x000fe2000800081e */
[----:B------:R-:W-:Y:S01]  /*7210*/  FADD R14, R25, R134 ;  /* 0x00000086190e7221 */ /* 0x000fe20000000000 */
[----:B------:R-:W-:Y:S01]  /*7220*/  F2FP.BF16.F32.PACK_AB R25, R137, R132 ;  /* 0x000000848919723e */ /* 0x000fe200000010ff */
[----:B------:R-:W-:Y:S01]  /*7230*/  @!P3 FMUL R28, R28, 0.5 ;  /* 0x3f0000001c1cb820 */ /* 0x000fe20000400000 */
[--C-:B------:R-:W-:Y:S01]  /*7240*/  FFMA R82, R82, UR60, -R23.reuse ;  /* 0x0000003c52527c23 */ /* 0x100fe20008000817 */
[----:B-----5:R-:W-:Y:S01]  /*7250*/  @!P6 FMUL R44, R44, R44 ;  /* 0x0000002c2c2ce220 */ /* 0x020fe20000400000 */
[----:B------:R-:W-:Y:S01]  /*7260*/  FSETP.GEU.AND P6, PT, R48, -126, PT ;  /* 0xc2fc00003000780b */ /* 0x000fe20003fce000 */
[----:B------:R-:W3:Y:S01]  /*7270*/  MUFU.EX2 R46, R28 ;  /* 0x0000001c002e7308 */ /* 0x000ee20000000800 */
[--C-:B-1----:R-:W-:Y:S01]  /*7280*/  FFMA R45, R54, UR60, -R23.reuse ;  /* 0x0000003c362d7c23 */ /* 0x102fe20008000817 */
[----:B------:R-:W-:Y:S01]  /*7290*/  FFMA R84, R84, UR60, -R30 ;  /* 0x0000003c54547c23 */ /* 0x000fe2000800081e */
[--C-:B------:R-:W-:Y:S01]  /*72a0*/  FFMA R86, R86, UR60, -R23.reuse ;  /* 0x0000003c56567c23 */ /* 0x100fe20008000817 */
[----:B------:R-:W-:Y:S01]  /*72b0*/  FFMA R87, R87, UR60, -R23 ;  /* 0x0000003c57577c23 */ /* 0x000fe20008000817 */
[----:B------:R-:W-:Y:S01]  /*72c0*/  @!P4 FMUL R47, R47, 0.5 ;  /* 0x3f0000002f2fc820 */ /* 0x000fe20000400000 */
[----:B--2---:R-:W-:Y:S01]  /*72d0*/  @!P5 FMUL R37, R37, R37 ;  /* 0x000000252525d220 */ /* 0x004fe20000400000 */
[----:B------:R-:W-:Y:S01]  /*72e0*/  FSETP.GEU.AND P5, PT, R49, -126, PT ;  /* 0xc2fc00003100780b */ /* 0x000fe20003fae000 */
[----:B------:R-:W-:Y:S01]  /*72f0*/  VIADD R6, R6, 0x1 ;  /* 0x0000000106067836 */ /* 0x000fe20000000000 */
[----:B------:R-:W1:Y:S01]  /*7300*/  MUFU.EX2 R35, R47 ;  /* 0x0000002f00237308 */ /* 0x000e620000000800 */
[----:B------:R-:W-:-:S02]  /*7310*/  IADD3 R17, R17, 0x1, RZ ;  /* 0x0000000111117810 */ /* 0x000fc40007ffe0ff */
[----:B------:R-:W-:-:S05]  /*7320*/  @!P6 FMUL R48, R48, 0.5 ;  /* 0x3f0000003030e820 */ /* 0x000fca0000400000 */
[----:B------:R2:W4:Y:S01]  /*7330*/  MUFU.EX2 R42, R48 ;  /* 0x00000030002a7308 */ /* 0x0005220000000800 */
[----:B---3--:R-:W-:Y:S01]  /*7340*/  @!P3 FMUL R46, R46, R46 ;  /* 0x0000002e2e2eb220 */ /* 0x008fe20000400000 */
[----:B------:R-:W-:Y:S01]  /*7350*/  FSETP.GEU.AND P3, PT, R50, -126, PT ;  /* 0xc2fc00003200780b */ /* 0x000fe20003f6e000 */
[----:B------:R-:W-:-:S05]  /*7360*/  @!P5 FMUL R49, R49, 0.5 ;  /* 0x3f0000003131d820 */ /* 0x000fca0000400000 */
[----:B------:R3:W5:Y:S01]  /*7370*/  MUFU.EX2 R39, R49 ;  /* 0x0000003100277308 */ /* 0x0007620000000800 */
[----:B-1----:R-:W-:Y:S01]  /*7380*/  @!P4 FMUL R35, R35, R35 ;  /* 0x000000232323c220 */ /* 0x002fe20000400000 */
[----:B------:R-:W-:Y:S01]  /*7390*/  FSETP.GEU.AND P4, PT, R51, -126, PT ;  /* 0xc2fc00003300780b */ /* 0x000fe20003f8e000 */
[----:B--2---:R-:W-:-:S04]  /*73a0*/  FFMA R48, R57, UR60, -R30 ;  /* 0x0000003c39307c23 */ /* 0x004fc8000800081e */
[----:B------:R-:W-:Y:S01]  /*73b0*/  @!P3 FMUL R50, R50, 0.5 ;  /* 0x3f0000003232b820 */ /* 0x000fe20000400000 */
[----:B----4-:R-:W-:Y:S01]  /*73c0*/  @!P6 FMUL R42, R42, R42 ;  /* 0x0000002a2a2ae220 */ /* 0x010fe20000400000 */
[----:B------:R-:W-:Y:S02]  /*73d0*/  FSETP.GEU.AND P6, PT, R52, -126, PT ;  /* 0xc2fc00003400780b */ /* 0x000fe40003fce000 */
[----:B------:R1:W2:Y:S01]  /*73e0*/  MUFU.EX2 R47, R50 ;  /* 0x00000032002f7308 */ /* 0x0002a20000000800 */
[----:B---3--:R-:W-:-:S03]  /*73f0*/  FFMA R49, R61, UR60, -R30 ;  /* 0x0000003c3d317c23 */ /* 0x008fc6000800081e */
[----:B------:R-:W-:Y:S01]  /*7400*/  @!P4 FMUL R51, R51, 0.5 ;  /* 0x3f0000003333c820 */ /* 0x000fe20000400000 */
[----:B-----5:R-:W-:Y:S01]  /*7410*/  @!P5 FMUL R39, R39, R39 ;  /* 0x000000272727d220 */ /* 0x020fe20000400000 */
[----:B------:R-:W-:Y:S02]  /*7420*/  FSETP.GEU.AND P5, PT, R53, -126, PT ;  /* 0xc2fc00003500780b */ /* 0x000fe40003fae000 */
[----:B------:R3:W4:Y:S01]  /*7430*/  MUFU.EX2 R36, R51 ;  /* 0x0000003300247308 */ /* 0x0007220000000800 */
[----:B-1----:R-:W-:Y:S02]  /*7440*/  FFMA R50, R60, UR60, -R30 ;  /* 0x0000003c3c327c23 */ /* 0x002fe4000800081e */
[----:B------:R-:W-:-:S05]  /*7450*/  @!P6 FMUL R52, R52, 0.5 ;  /* 0x3f0000003434e820 */ /* 0x000fca0000400000 */
[----:B------:R1:W5:Y:S01]  /*7460*/  MUFU.EX2 R41, R52 ;  /* 0x0000003400297308 */ /* 0x0003620000000800 */
[----:B--2---:R-:W-:Y:S01]  /*7470*/  @!P3 FMUL R47, R47, R47 ;  /* 0x0000002f2f2fb220 */ /* 0x004fe20000400000 */
[----:B------:R-:W-:Y:S01]  /*7480*/  FSETP.GEU.AND P3, PT, R45, -126, PT ;  /* 0xc2fc00002d00780b */ /* 0x000fe20003f6e000 */
[----:B---3--:R-:W-:Y:S01]  /*7490*/  FFMA R51, R62, UR60, -R23 ;  /* 0x0000003c3e337c23 */ /* 0x008fe20008000817 */
[----:B------:R-:W-:-:S04]  /*74a0*/  @!P5 FMUL R53, R53, 0.5 ;  /* 0x3f0000003535d820 */ /* 0x000fc80000400000 */
[----:B------:R2:W3:Y:S01]  /*74b0*/  MUFU.EX2 R28, R53 ;  /* 0x00000035001c7308 */ /* 0x0004e20000000800 */
[----:B-1----:R-:W-:Y:S01]  /*74c0*/  FADD R52, R26, R141 ;  /* 0x0000008d1a347221 */ /* 0x002fe20000000000 */
[----:B------:R-:W-:Y:S01]  /*74d0*/  F2FP.BF16.F32.PACK_AB R26, R141, R138 ;  /* 0x0000008a8d1a723e */ /* 0x000fe200000010ff */
[----:B----4-:R-:W-:Y:S01]  /*74e0*/  @!P4 FMUL R36, R36, R36 ;  /* 0x000000242424c220 */ /* 0x010fe20000400000 */
[----:B------:R-:W-:-:S03]  /*74f0*/  FSETP.GEU.AND P4, PT, R32, -126, PT ;  /* 0xc2fc00002000780b */ /* 0x000fc60003f8e000 */
[----:B------:R-:W-:Y:S01]  /*7500*/  @!P3 FMUL R45, R45, 0.5 ;  /* 0x3f0000002d2db820 */ /* 0x000fe20000400000 */
[----:B--2---:R-:W-:Y:S01]  /*7510*/  FADD R53, R14, R27 ;  /* 0x0000001b0e357221 */ /* 0x004fe20000000000 */
[----:B------:R-:W-:Y:S01]  /*7520*/  F2FP.BF16.F32.PACK_AB R27, R27, R134 ;  /* 0x000000861b1b723e */ /* 0x000fe200000010ff */
[----:B-----5:R-:W-:Y:S01]  /*7530*/  @!P6 FMUL R41, R41, R41 ;  /* 0x000000292929e220 */ /* 0x020fe20000400000 */
[----:B------:R-:W-:Y:S02]  /*7540*/  FSETP.GEU.AND P6, PT, R43, -126, PT ;  /* 0xc2fc00002b00780b */ /* 0x000fe40003fce000 */
[----:B------:R-:W1:Y:S01]  /*7550*/  MUFU.EX2 R45, R45 ;  /* 0x0000002d002d7308 */ /* 0x000e620000000800 */
[----:B------:R-:W-:-:S03]  /*7560*/  WARPGROUP.ARRIVE ;  /* 0x00000000000079c5 */ /* 0x000fc60000000000 */
[----:B------:R-:W-:Y:S01]  /*7570*/  @!P4 FMUL R32, R32, 0.5 ;  /* 0x3f0000002020c820 */ /* 0x000fe20000400000 */
[----:B---3--:R-:W-:Y:S01]  /*7580*/  @!P5 FMUL R28, R28, R28 ;  /* 0x0000001c1c1cd220 */ /* 0x008fe20000400000 */
[----:B------:R-:W-:Y:S01]  /*7590*/  FSETP.GEU.AND P5, PT, R48, -126, PT ;  /* 0xc2fc00003000780b */ /* 0x000fe20003fae000 */
[----:B------:R-:W-:Y:S01]  /*75a0*/  HGMMA.64x16x16.F32.BF16 R120, R24, gdesc[UR4].tnspB, R120, gsb0 ;  /* 0x4020000418787df0 */ /* 0x000fe20008001878 */
[----:B------:R-:W-:Y:S02]  /*75b0*/  UMOV UR7, 0xc0000010 ;  /* 0xc000001000077882 */ /* 0x000fe40000000000 */
[----:B------:R-:W2:Y:S01]  /*75c0*/  MUFU.EX2 R32, R32 ;  /* 0x0000002000207308 */ /* 0x000ea20000000800 */
[----:B------:R-:W-:Y:S01]  /*75d0*/  @!P6 FMUL R43, R43, 0.5 ;  /* 0x3f0000002b2be820 */ /* 0x000fe20000400000 */
[----:B-1----:R-:W-:Y:S01]  /*75e0*/  @!P3 FMUL R45, R45, R45 ;  /* 0x0000002d2d2db220 */ /* 0x002fe20000400000 */
[----:B------:R-:W-:-:S06]  /*75f0*/  FSETP.GEU.AND P3, PT, R58, -126, PT ;  /* 0xc2fc00003a00780b */ /* 0x000fcc0003f6e000 */
[----:B------:R-:W-:Y:S01]  /*7600*/  @!P5 FMUL R48, R48, 0.5 ;  /* 0x3f0000003030d820 */ /* 0x000fe20000400000 */
[----:B------:R-:W1:Y:S01]  /*7610*/  MUFU.EX2 R43, R43 ;  /* 0x0000002b002b7308 */ /* 0x000e620000000800 */
[----:B--2---:R-:W-:Y:S01]  /*7620*/  @!P4 FMUL R32, R32, R32 ;  /* 0x000000202020c220 */ /* 0x004fe20000400000 */
[----:B------:R-:W-:-:S06]  /*7630*/  FSETP.GEU.AND P4, PT, R59, -126, PT ;  /* 0xc2fc00003b00780b */ /* 0x000fcc0003f8e000 */
[----:B------:R-:W2:Y:S01]  /*7640*/  MUFU.EX2 R48, R48 ;  /* 0x0000003000307308 */ /* 0x000ea20000000800 */
[----:B------:R-:W-:-:S07]  /*7650*/  @!P3 FMUL R58, R58, 0.5 ;  /* 0x3f0000003a3ab820 */ /* 0x000fce0000400000 */
[----:B------:R-:W3:Y:S01]  /*7660*/  MUFU.EX2 R14, R58 ;  /* 0x0000003a000e7308 */ /* 0x000ee20000000800 */
[----:B-1----:R-:W-:Y:S01]  /*7670*/  @!P6 FMUL R43, R43, R43 ;  /* 0x0000002b2b2be220 */ /* 0x002fe20000400000 */
[----:B------:R-:W-:Y:S01]  /*7680*/  FSETP.GEU.AND P6, PT, R50, -126, PT ;  /* 0xc2fc00003200780b */ /* 0x000fe20003fce000 */
[----:B------:R-:W-:-:S05]  /*7690*/  @!P4 FMUL R59, R59, 0.5 ;  /* 0x3f0000003b3bc820 */ /* 0x000fca0000400000 */
[----:B------:R-:W1:Y:S01]  /*76a0*/  MUFU.EX2 R15, R59 ;  /* 0x0000003b000f7308 */ /* 0x000e620000000800 */
[----:B--2---:R-:W-:Y:S01]  /*76b0*/  @!P5 FMUL R48, R48, R48 ;  /* 0x000000303030d220 */ /* 0x004fe20000400000 */
[----:B------:R-:W-:Y:S01]  /*76c0*/  FSETP.GEU.AND P5, PT, R49, -126, PT ;  /* 0xc2fc00003100780b */ /* 0x000fe20003fae000 */
[----:B------:R-:W-:Y:S02]  /*76d0*/  WARPGROUP.DEPBAR.LE gsb0, 0x0 ;  /* 0x00008000000079c5 */ /* 0x000fe40000010000 */
[----:B------:R-:W-:Y:S02]  /*76e0*/  WARPGROUP.ARRIVE ;  /* 0x00000000000079c5 */ /* 0x000fe40000000000 */
[----:B------:R-:W-:Y:S01]  /*76f0*/  @!P6 FMUL R50, R50, 0.5 ;  /* 0x3f0000003232e820 */ /* 0x000fe20000400000 */
[----:B---3--:R-:W-:Y:S01]  /*7700*/  @!P3 FMUL R14, R14, R14 ;  /* 0x0000000e0e0eb220 */ /* 0x008fe20000400000 */
[----:B------:R-:W-:Y:S02]  /*7710*/  FSETP.GEU.AND P3, PT, R51, -126, PT ;  /* 0xc2fc00003300780b */ /* 0x000fe40003f6e000 */
[----:B------:R-:W-:Y:S01]  /*7720*/  HGMMA.64x16x16.F32.BF16 R112, R24, gdesc[UR16].tnspB, R112, gsb0 ;  /* 0x4020001018707df0 */ /* 0x000fe20008001870 */
[----:B------:R-:W-:Y:S01]  /*7730*/  UMOV UR18, UR8 ;  /* 0x0000000800127c82 */ /* 0x000fe20008000000 */
[----:B------:R-:W-:Y:S01]  /*7740*/  UMOV UR19, 0xc0000010 ;  /* 0xc000001000137882 */ /* 0x000fe20000000000 */
[----:B------:R-:W-:Y:S01]  /*7750*/  UIADD3 UR8, UR6, 0x420, URZ ;  /* 0x0000042006087890 */ /* 0x000fe2000fffe03f */
[----:B------:R-:W-:Y:S01]  /*7760*/  @!P5 FMUL R49, R49, 0.5 ;  /* 0x3f0000003131d820 */ /* 0x000fe20000400000 */
[----:B-1----:R-:W-:Y:S01]  /*7770*/  @!P4 FMUL R15, R15, R15 ;  /* 0x0000000f0f0fc220 */ /* 0x002fe20000400000 */
[----:B------:R-:W-:Y:S01]  /*7780*/  FSETP.GEU.AND P4, PT, R63, -126, PT ;  /* 0xc2fc00003f00780b */ /* 0x000fe20003f8e000 */
[----:B------:R-:W1:Y:S04]  /*7790*/  MUFU.EX2 R50, R50 ;  /* 0x0000003200327308 */ /* 0x000e680000000800 */
[----:B------:R-:W-:-:S04]  /*77a0*/  @!P3 FMUL R51, R51, 0.5 ;  /* 0x3f0000003333b820 */ /* 0x000fc80000400000 */
[----:B------:R-:W2:Y:S04]  /*77b0*/  MUFU.EX2 R49, R49 ;  /* 0x0000003100317308 */ /* 0x000ea80000000800 */
[----:B------:R-:W-:-:S04]  /*77c0*/  @!P4 FMUL R63, R63, 0.5 ;  /* 0x3f0000003f3fc820 */ /* 0x000fc80000400000 */
[----:B------:R-:W3:Y:S01]  /*77d0*/  MUFU.EX2 R51, R51 ;  /* 0x0000003300337308 */ /* 0x000ee20000000800 */
[----:B-1----:R-:W-:Y:S01]  /*77e0*/  @!P6 FMUL R50, R50, R50 ;  /* 0x000000323232e220 */ /* 0x002fe20000400000 */
[----:B------:R-:W-:Y:S01]  /*77f0*/  FSETP.GEU.AND P6, PT, R64, -126, PT ;  /* 0xc2fc00004000780b */ /* 0x000fe20003fce000 */
[----:B--2---:R-:W-:-:S12]  /*7800*/  @!P5 FMUL R49, R49, R49 ;  /* 0x000000313131d220 */ /* 0x004fd80000400000 */
[----:B------:R-:W-:Y:S01]  /*7810*/  @!P6 FMUL R64, R64, 0.5 ;  /* 0x3f0000004040e820 */ /* 0x000fe20000400000 */
[----:B---3--:R-:W-:Y:S01]  /*7820*/  @!P3 FMUL R51, R51, R51 ;  /* 0x000000333333b220 */ /* 0x008fe20000400000 */
[----:B------:R-:W-:Y:S01]  /*7830*/  FSETP.GEU.AND P3, PT, R66, -126, PT ;  /* 0xc2fc00004200780b */ /* 0x000fe20003f6e000 */
[----:B------:R-:W-:Y:S02]  /*7840*/  WARPGROUP.DEPBAR.LE gsb0, 0x0 ;  /* 0x00008000000079c5 */ /* 0x000fe40000010000 */
[----:B------:R-:W-:-:S06]  /*7850*/  WARPGROUP.ARRIVE ;  /* 0x00000000000079c5 */ /* 0x000fcc0000000000 */
[----:B------:R-:W-:Y:S01]  /*7860*/  HGMMA.64x16x16.F32.BF16 R104, R24, gdesc[UR8].tnspB, R104, gsb0 ;  /* 0x4020000818687df0 */ /* 0x000fe20008001868 */
[----:B------:R-:W-:Y:S01]  /*7870*/  UMOV UR10, UR12 ;  /* 0x0000000c000a7c82 */ /* 0x000fe20008000000 */
[----:B------:R-:W-:Y:S01]  /*7880*/  UMOV UR11, 0xc0000010 ;  /* 0xc0000010000b7882 */ /* 0x000fe20000000000 */
[----:B------:R-:W-:Y:S01]  /*7890*/  UIADD3 UR12, UR6, 0x220, URZ ;  /* 0x00000220060c7890 */ /* 0x000fe2000fffe03f */
        /* <DEDUP_REMOVED lines=9> */
[----:B------:R-:W-:Y:S01]  /*7930*/  UIADD3 UR14, UR6, 0x320, URZ ;  /* 0x00000320060e7890 */ /* 0x000fe2000fffe03f */
[----:B------:R-:W-:Y:S01]  /*7940*/  UMOV UR15, 0xc0000010 ;  /* 0xc0000010000f7882 */ /* 0x000fe20000000000 */
[----:B------:R-:W-:Y:S02]  /*7950*/  WARPGROUP.DEPBAR.LE gsb0, 0x0 ;  /* 0x00008000000079c5 */ /* 0x000fe40000010000 */
[----:B------:R-:W-:Y:S01]  /*7960*/  FADD R24, R53, R34 ;  /* 0x0000002235187221 */ /* 0x000fe20000000000 */
[----:B------:R-:W-:Y:S01]  /*7970*/  FADD R27, R52, R133 ;  /* 0x00000085341b7221 */ /* 0x000fe20000000000 */
[----:B------:R-:W-:Y:S01]  /*7980*/  F2FP.BF16.F32.PACK_AB R25, R129, R34 ;  /* 0x000000228119723e */ /* 0x000fe200000010ff */
[----:B------:R-:W-:Y:S01]  /*7990*/  FFMA R53, R65, UR60, -R30 ;  /* 0x0000003c41357c23 */ /* 0x000fe2000800081e */
[----:B------:R-:W-:Y:S01]  /*79a0*/  FADD R55, R24, R129 ;  /* 0x0000008118377221 */ /* 0x000fe20000000000 */
[----:B------:R-:W-:Y:S01]  /*79b0*/  FADD R26, R27, R136 ;  /* 0x000000881b1a7221 */ /* 0x000fe20000000000 */
[----:B------:R-:W-:Y:S01]  /*79c0*/  F2FP.BF16.F32.PACK_AB R24, R136, R133 ;  /* 0x000000858818723e */ /* 0x000fe200000010ff */
[----:B------:R-:W1:Y:S01]  /*79d0*/  MUFU.EX2 R34, R63 ;  /* 0x0000003f00227308 */ /* 0x000e620000000800 */
[----:B------:R-:W-:Y:S01]  /*79e0*/  FADD R54, R55, R38 ;  /* 0x0000002637367221 */ /* 0x000fe20000000000 */
[----:B------:R-:W-:Y:S01]  /*79f0*/  FADD R55, R26, R135 ;  /* 0x000000871a377221 */ /* 0x000fe20000000000 */
[----:B------:R-:W-:-:S02]  /*7a00*/  F2FP.BF16.F32.PACK_AB R27, R31, R38 ;  /* 0x000000261f1b723e */ /* 0x000fc400000010ff */
[----:B------:R-:W-:Y:S01]  /*7a10*/  F2FP.BF16.F32.PACK_AB R26, R128, R135 ;  /* 0x00000087801a723e */ /* 0x000fe200000010ff */
[----:B------:R-:W-:Y:S01]  /*7a20*/  FADD R55, R55, R128 ;  /* 0x0000008037377221 */ /* 0x000fe20000000000 */
[----:B------:R-:W-:Y:S01]  /*7a30*/  FSETP.GEU.AND P5, PT, R53, -126, PT ;  /* 0xc2fc00003500780b */ /* 0x000fe20003fae000 */
[----:B------:R-:W2:Y:S01]  /*7a40*/  MUFU.EX2 R38, R66 ;  /* 0x0000004200267308 */ /* 0x000ea20000000800 */
[----:B------:R-:W-:Y:S01]  /*7a50*/  WARPGROUP.ARRIVE ;  /* 0x00000000000079c5 */ /* 0x000fe20000000000 */
[----:B------:R-:W-:Y:S01]  /*7a60*/  FADD R58, R55, R130 ;  /* 0x00000082373a7221 */ /* 0x000fe20000000000 */
[----:B------:R-:W-:-:S04]  /*7a70*/  FADD R57, R54, R31 ;  /* 0x0000001f36397221 */ /* 0x000fc80000000000 */
[----:B------:R-:W-:Y:S01]  /*7a80*/  HGMMA.64x16x16.F32.BF16 R120, R24, gdesc[UR16].tnspB, R120, gsb0 ;  /* 0x4020001018787df0 */ /* 0x000fe20008001878 */
[----:B------:R-:W-:Y:S01]  /*7a90*/  UMOV UR19, 0xc0000010 ;  /* 0xc000001000137882 */ /* 0x000fe20000000000 */
[----:B-1----:R-:W-:Y:S01]  /*7aa0*/  @!P4 FMUL R34, R34, R34 ;  /* 0x000000222222c220 */ /* 0x002fe20000400000 */
[----:B------:R-:W-:Y:S01]  /*7ab0*/  FSETP.GEU.AND P4, PT, R67, -126, PT ;  /* 0xc2fc00004300780b */ /* 0x000fe20003f8e000 */
[----:B------:R-:W1:Y:S01]  /*7ac0*/  MUFU.EX2 R52, R64 ;  /* 0x0000004000347308 */ /* 0x000e620000000800 */
[----:B------:R-:W-:Y:S01]  /*7ad0*/  @!P5 FMUL R53, R53, 0.5 ;  /* 0x3f0000003535d820 */ /* 0x000fe20000400000 */
[----:B--2---:R-:W-:Y:S01]  /*7ae0*/  @!P3 FMUL R38, R38, R38 ;  /* 0x000000262626b220 */ /* 0x004fe20000400000 */
[----:B------:R-:W-:-:S05]  /*7af0*/  FSETP.GEU.AND P3, PT, R56, -126, PT ;  /* 0xc2fc00003800780b */ /* 0x000fca0003f6e000 */
[----:B------:R-:W2:Y:S04]  /*7b00*/  MUFU.EX2 R53, R53 ;  /* 0x0000003500357308 */ /* 0x000ea80000000800 */
[----:B------:R-:W-:-:S04]  /*7b10*/  @!P4 FMUL R67, R67, 0.5 ;  /* 0x3f0000004343c820 */ /* 0x000fc80000400000 */
[----:B------:R-:W3:Y:S01]  /*7b20*/  MUFU.EX2 R31, R67 ;  /* 0x00000043001f7308 */ /* 0x000ee20000000800 */
[----:B-1----:R-:W-:Y:S01]  /*7b30*/  @!P6 FMUL R52, R52, R52 ;  /* 0x000000343434e220 */ /* 0x002fe20000400000 */
[----:B------:R-:W-:Y:S01]  /*7b40*/  FSETP.GEU.AND P6, PT, R68, -126, PT ;  /* 0xc2fc00004400780b */ /* 0x000fe20003fce000 */
[----:B------:R-:W-:Y:S01]  /*7b50*/  @!P3 FMUL R56, R56, 0.5 ;  /* 0x3f0000003838b820 */ /* 0x000fe20000400000 */
[----:B--2---:R-:W-:Y:S01]  /*7b60*/  @!P5 FMUL R53, R53, R53 ;  /* 0x000000353535d220 */ /* 0x004fe20000400000 */
[----:B------:R-:W-:-:S04]  /*7b70*/  FSETP.GEU.AND P5, PT, R69, -126, PT ;  /* 0xc2fc00004500780b */ /* 0x000fc80003fae000 */
[----:B------:R-:W1:Y:S06]  /*7b80*/  MUFU.EX2 R56, R56 ;  /* 0x0000003800387308 */ /* 0x000e6c0000000800 */
[----:B------:R-:W-:Y:S01]  /*7b90*/  @!P6 FMUL R68, R68, 0.5 ;  /* 0x3f0000004444e820 */ /* 0x000fe20000400000 */
[----:B---3--:R-:W-:Y:S01]  /*7ba0*/  @!P4 FMUL R31, R31, R31 ;  /* 0x0000001f1f1fc220 */ /* 0x008fe20000400000 */
[----:B------:R-:W-:Y:S02]  /*7bb0*/  FSETP.GEU.AND P4, PT, R71, -126, PT ;  /* 0xc2fc00004700780b */ /* 0x000fe40003f8e000 */
[----:B------:R-:W2:Y:S01]  /*7bc0*/  MUFU.EX2 R54, R68 ;  /* 0x0000004400367308 */ /* 0x000ea20000000800 */
[----:B------:R-:W-:-:S02]  /*7bd0*/  WARPGROUP.DEPBAR.LE gsb0, 0x0 ;  /* 0x00008000000079c5 */ /* 0x000fc40000010000 */
[----:B------:R-:W-:Y:S01]  /*7be0*/  WARPGROUP.ARRIVE ;  /* 0x00000000000079c5 */ /* 0x000fe20000000000 */
[----:B------:R-:W-:Y:S01]  /*7bf0*/  @!P5 FMUL R69, R69, 0.5 ;  /* 0x3f0000004545d820 */ /* 0x000fe20000400000 */
[----:B-1----:R-:W-:-:S03]  /*7c00*/  @!P3 FMUL R56, R56, R56 ;  /* 0x000000383838b220 */ /* 0x002fc60000400000 */
[----:B------:R-:W1:Y:S01]  /*7c10*/  MUFU.EX2 R55, R69 ;  /* 0x0000004500377308 */ /* 0x000e620000000800 */
[----:B------:R-:W-:Y:S01]  /*7c20*/  HGMMA.64x16x16.F32.BF16 R112, R24, gdesc[UR8].tnspB, R112, gsb0 ;  /* 0x4020000818707df0 */ /* 0x000fe20008001870 */
[----:B------:R-:W-:Y:S01]  /*7c30*/  UMOV UR10, UR12 ;  /* 0x0000000c000a7c82 */ /* 0x000fe20008000000 */
[----:B------:R-:W-:Y:S01]  /*7c40*/  UMOV UR11, 0xc0000010 ;  /* 0xc0000010000b7882 */ /* 0x000fe20000000000 */
[----:B------:R-:W-:Y:S01]  /*7c50*/  UIADD3 UR12, UR6, 0x240, URZ ;  /* 0x00000240060c7890 */ /* 0x000fe2000fffe03f */
[----:B------:R-:W-:Y:S01]  /*7c60*/  @!P4 FMUL R71, R71, 0.5 ;  /* 0x3f0000004747c820 */ /* 0x000fe20000400000 */
[----:B--2---:R-:W-:Y:S01]  /*7c70*/  @!P6 FMUL R54, R54, R54 ;  /* 0x000000363636e220 */ /* 0x004fe20000400000 */
[----:B------:R-:W-:Y:S01]  /*7c80*/  FSETP.GEU.AND P6, PT, R72, -126, PT ;  /* 0xc2fc00004800780b */ /* 0x000fe20003fce000 */
[----:B-1----:R-:W-:Y:S01]  /*7c90*/  @!P5 FMUL R55, R55, R55 ;  /* 0x000000373737d220 */ /* 0x002fe20000400000 */
[----:B------:R-:W-:-:S11]  /*7ca0*/  FSETP.GEU.AND P5, PT, R73, -126, PT ;  /* 0xc2fc00004900780b */ /* 0x000fd60003fae000 */
[----:B------:R-:W-:Y:S02]  /*7cb0*/  @!P6 FMUL R72, R72, 0.5 ;  /* 0x3f0000004848e820 */ /* 0x000fe40000400000 */
[----:B------:R-:W-:Y:S01]  /*7cc0*/  @!P5 FMUL R73, R73, 0.5 ;  /* 0x3f0000004949d820 */ /* 0x000fe20000400000 */
        /* <DEDUP_REMOVED lines=22> */
[----:B------:R-:W-:Y:S02]  /*7e30*/  F2FP.BF16.F32.PACK_AB R26, R37, R44 ;  /* 0x0000002c251a723e */ /* 0x000fe400000010ff */
[----:B------:R-:W-:Y:S01]  /*7e40*/  F2FP.BF16.F32.PACK_AB R27, R35, R46 ;  /* 0x0000002e231b723e */ /* 0x000fe200000010ff */
[----:B------:R-:W-:-:S02]  /*7e50*/  FADD R29, R40, R29 ;  /* 0x0000001d281d7221 */ /* 0x000fc40000000000 */
[----:B------:R-:W1:Y:S01]  /*7e60*/  MUFU.EX2 R40, R72 ;  /* 0x0000004800287308 */ /* 0x000e620000000800 */
[----:B------:R-:W-:Y:S01]  /*7e70*/  WARPGROUP.ARRIVE ;  /* 0x00000000000079c5 */ /* 0x000fe20000000000 */
[----:B------:R-:W-:-:S04]  /*7e80*/  FADD R46, R29, R46 ;  /* 0x0000002e1d2e7221 */ /* 0x000fc80000000000 */
[----:B------:R-:W-:Y:S01]  /*7e90*/  FADD R46, R46, R35 ;  /* 0x000000232e2e7221 */ /* 0x000fe20000000000 */
[----:B------:R-:W-:Y:S01]  /*7ea0*/  HGMMA.64x16x16.F32.BF16 R120, R24, gdesc[UR16].tnspB, R120, gsb0 ;  /* 0x4020001018787df0 */ /* 0x000fe20008001878 */
[----:B------:R-:W-:Y:S01]  /*7eb0*/  UMOV UR19, 0xc0000010 ;  /* 0xc000001000137882 */ /* 0x000fe20000000000 */
[----:B------:R-:W2:Y:S01]  /*7ec0*/  MUFU.EX2 R29, R73 ;  /* 0x00000049001d7308 */ /* 0x000ea20000000800 */
[----:B-1----:R-:W-:Y:S01]  /*7ed0*/  @!P6 FMUL R40, R40, R40 ;  /* 0x000000282828e220 */ /* 0x002fe20000400000 */
[----:B------:R-:W-:Y:S01]  /*7ee0*/  FSETP.GEU.AND P6, PT, R76, -126, PT ;  /* 0xc2fc00004c00780b */ /* 0x000fe20003fce000 */
[----:B--2---:R-:W-:-:S12]  /*7ef0*/  @!P5 FMUL R29, R29, R29 ;  /* 0x0000001d1d1dd220 */ /* 0x004fd80000400000 */
[----:B------:R-:W-:Y:S01]  /*7f00*/  @!P6 FMUL R76, R76, 0.5 ;  /* 0x3f0000004c4ce820 */ /* 0x000fe20000400000 */
[----:B------:R-:W-:Y:S02]  /*7f10*/  WARPGROUP.DEPBAR.LE gsb0, 0x0 ;  /* 0x00008000000079c5 */ /* 0x000fe40000010000 */
[----:B------:R-:W-:-:S06]  /*7f20*/  WARPGROUP.ARRIVE ;  /* 0x00000000000079c5 */ /* 0x000fcc0000000000 */
[----:B------:R-:W-:Y:S01]  /*7f30*/  HGMMA.64x16x16.F32.BF16 R112, R24, gdesc[UR8].tnspB, R112, gsb0 ;  /* 0x4020000818707df0 */ /* 0x000fe20008001870 */
[----:B------:R-:W-:Y:S01]  /*7f40*/  UMOV UR10, UR12 ;  /* 0x0000000c000a7c82 */ /* 0x000fe20008000000 */
[----:B------:R-:W-:Y:S01]  /*7f50*/  UMOV UR11, 0xc0000010 ;  /* 0xc0000010000b7882 */ /* 0x000fe20000000000 */
[----:B------:R-:W-:Y:S01]  /*7f60*/  UIADD3 UR12, UR6, 0x260, URZ ;  /* 0x00000260060c7890 */ /* 0x000fe2000fffe03f */
        /* <DEDUP_REMOVED lines=20> */
[----:B------:R-:W-:Y:S01]  /*80b0*/  F2FP.BF16.F32.PACK_AB R24, R39, R42 ;  /* 0x0000002a2718723e */ /* 0x000fe200000010ff */
[----:B------:R-:W1:Y:S01]  /*80c0*/  MUFU.EX2 R33, R71 ;  /* 0x0000004700217308 */ /* 0x000e620000000800 */
[----:B------:R-:W-:Y:S01]  /*80d0*/  F2FP.BF16.F32.PACK_AB R26, R28, R41 ;  /* 0x000000291c1a723e */ /* 0x000fe200000010ff */
[----:B------:R-:W-:Y:S01]  /*80e0*/  FADD R58, R25, R44 ;  /* 0x0000002c193a7221 */ /* 0x000fe20000000000 */
[----:B------:R-:W-:Y:S01]  /*80f0*/  F2FP.BF16.F32.PACK_AB R25, R36, R47 ;  /* 0x0000002f2419723e */ /* 0x000fe200000010ff */
[----:B------:R-:W-:Y:S01]  /*8100*/  FFMA R44, R74, UR60, -R23 ;  /* 0x0000003c4a2c7c23 */ /* 0x000fe20008000817 */
[----:B------:R-:W-:Y:S01]  /*8110*/  F2FP.BF16.F32.PACK_AB R27, R32, R45 ;  /* 0x0000002d201b723e */ /* 0x000fe200000010ff */
[----:B------:R-:W-:Y:S01]  /*8120*/  FADD R37, R58, R37 ;  /* 0x000000253a257221 */ /* 0x000fe20000000000 */
[----:B------:R-:W-:-:S02]  /*8130*/  FADD R47, R46, R47 ;  /* 0x0000002f2e2f7221 */ /* 0x000fc40000000000 */
[----:B------:R-:W-:Y:S01]  /*8140*/  WARPGROUP.ARRIVE ;  /* 0x00000000000079c5 */ /* 0x000fe20000000000 */
[----:B------:R-:W-:Y:S01]  /*8150*/  FSETP.GEU.AND P3, PT, R44, -126, PT ;  /* 0xc2fc00002c00780b */ /* 0x000fe20003f6e000 */
[----:B------:R-:W-:Y:S01]  /*8160*/  FADD R58, R37, R42 ;  /* 0x0000002a253a7221 */ /* 0x000fe20000000000 */
[----:B------:R-:W-:Y:S01]  /*8170*/  FFMA R37, R77, UR60, -R30 ;  /* 0x0000003c4d257c23 */ /* 0x000fe2000800081e */
[----:B------:R-:W2:Y:S01]  /*8180*/  MUFU.EX2 R42, R76 ;  /* 0x0000004c002a7308 */ /* 0x000ea20000000800 */
[----:B------:R-:W-:Y:S01]  /*8190*/  FADD R36, R47, R36 ;  /* 0x000000242f247221 */ /* 0x000fe20000000000 */
[----:B------:R-:W-:Y:S01]  /*81a0*/  HGMMA.64x16x16.F32.BF16 R120, R24, gdesc[UR16].tnspB, R120, gsb0 ;  /* 0x4020001018787df0 */ /* 0x000fe20008001878 */
[----:B------:R-:W-:Y:S01]  /*81b0*/  UMOV UR19, 0xc0000010 ;  /* 0xc000001000137882 */ /* 0x000fe20000000000 */
[----:B-1----:R-:W-:Y:S01]  /*81c0*/  @!P4 FMUL R33, R33, R33 ;  /* 0x000000212121c220 */ /* 0x002fe20000400000 */
[----:B------:R-:W-:Y:S01]  /*81d0*/  FSETP.GEU.AND P4, PT, R75, -126, PT ;  /* 0xc2fc00004b00780b */ /* 0x000fe20003f8e000 */
[----:B------:R-:W-:Y:S01]  /*81e0*/  FADD R58, R58, R39 ;  /* 0x000000273a3a7221 */ /* 0x000fe20000000000 */
[----:B------:R-:W-:Y:S01]  /*81f0*/  FSETP.GEU.AND P5, PT, R37, -126, PT ;  /* 0xc2fc00002500780b */ /* 0x000fe20003fae000 */
[----:B------:R-:W-:Y:S01]  /*8200*/  FFMA R30, R85, UR60, -R30 ;  /* 0x0000003c551e7c23 */ /* 0x000fe2000800081e */
[----:B------:R-:W-:Y:S01]  /*8210*/  FADD R45, R36, R45 ;  /* 0x0000002d242d7221 */ /* 0x000fe20000000000 */
[----:B------:R-:W-:Y:S01]  /*8220*/  @!P3 FMUL R44, R44, 0.5 ;  /* 0x3f0000002c2cb820 */ /* 0x000fe20000400000 */
[----:B------:R-:W-:-:S02]  /*8230*/  FADD R41, R58, R41 ;  /* 0x000000293a297221 */ /* 0x000fc40000000000 */
[----:B------:R-:W-:Y:S02]  /*8240*/  FADD R45, R45, R32 ;  /* 0x000000202d2d7221 */ /* 0x000fe40000000000 */
[----:B------:R-:W-:Y:S01]  /*8250*/  FADD R28, R41, R28 ;  /* 0x0000001c291c7221 */ /* 0x000fe20000000000 */
[----:B------:R-:W1:Y:S01]  /*8260*/  MUFU.EX2 R44, R44 ;  /* 0x0000002c002c7308 */ /* 0x000e620000000800 */
[----:B--2---:R-:W-:Y:S01]  /*8270*/  @!P6 FMUL R42, R42, R42 ;  /* 0x0000002a2a2ae220 */ /* 0x004fe20000400000 */
[----:B------:R-:W-:Y:S01]  /*8280*/  @!P4 FMUL R75, R75, 0.5 ;  /* 0x3f0000004b4bc820 */ /* 0x000fe20000400000 */
[----:B------:R-:W-:Y:S01]  /*8290*/  FSETP.GEU.AND P6, PT, R80, -126, PT ;  /* 0xc2fc00005000780b */ /* 0x000fe20003fce000 */
[----:B------:R-:W-:-:S04]  /*82a0*/  @!P5 FMUL R37, R37, 0.5 ;  /* 0x3f0000002525d820 */ /* 0x000fc80000400000 */
[----:B------:R-:W2:Y:S08]  /*82b0*/  MUFU.EX2 R35, R75 ;  /* 0x0000004b00237308 */ /* 0x000eb00000000800 */
        /* <DEDUP_REMOVED lines=12> */
[----:B------:R-:W2:Y:S01]  /*8380*/  MUFU.EX2 R57, R78 ;  /* 0x0000004e00397308 */ /* 0x000ea20000000800 */
[----:B------:R-:W-:Y:S01]  /*8390*/  HGMMA.64x16x16.F32.BF16 R112, R24, gdesc[UR8].tnspB, R112, gsb0 ;  /* 0x4020000818707df0 */ /* 0x000fe20008001870 */
[----:B------:R-:W-:Y:S01]  /*83a0*/  UMOV UR10, UR12 ;  /* 0x0000000c000a7c82 */ /* 0x000fe20008000000 */
[----:B------:R-:W-:Y:S01]  /*83b0*/  UMOV UR11, 0xc0000010 ;  /* 0xc0000010000b7882 */ /* 0x000fe20000000000 */
[----:B------:R-:W-:Y:S01]  /*83c0*/  UIADD3 UR12, UR6, 0x280, URZ ;  /* 0x00000280060c7890 */ /* 0x000fe2000fffe03f */
[----:B------:R-:W-:Y:S01]  /*83d0*/  @!P4 FMUL R79, R79, 0.5 ;  /* 0x3f0000004f4fc820 */ /* 0x000fe20000400000 */
[----:B-1----:R-:W-:Y:S01]  /*83e0*/  @!P6 FMUL R39, R39, R39 ;  /* 0x000000272727e220 */ /* 0x002fe20000400000 */
[----:B------:R-:W-:-:S04]  /*83f0*/  FSETP.GEU.AND P6, PT, R84, -126, PT ;  /* 0xc2fc00005400780b */ /* 0x000fc80003fce000 */
[----:B------:R-:W1:Y:S01]  /*8400*/  MUFU.EX2 R79, R79 ;  /* 0x0000004f004f7308 */ /* 0x000e620000000800 */
[----:B------:R-:W-:Y:S01]  /*8410*/  @!P5 FMUL R81, R81, 0.5 ;  /* 0x3f0000005151d820 */ /* 0x000fe20000400000 */
[----:B--2---:R-:W-:Y:S01]  /*8420*/  @!P3 FMUL R57, R57, R57 ;  /* 0x000000393939b220 */ /* 0x004fe20000400000 */
[----:B------:R-:W-:-:S05]  /*8430*/  FSETP.GEU.AND P3, PT, R82, -126, PT ;  /* 0xc2fc00005200780b */ /* 0x000fca0003f6e000 */
[----:B------:R-:W2:Y:S01]  /*8440*/  MUFU.EX2 R81, R81 ;  /* 0x0000005100517308 */ /* 0x000ea20000000800 */
[----:B------:R-:W-:Y:S01]  /*8450*/  @!P6 FMUL R84, R84, 0.5 ;  /* 0x3f0000005454e820 */ /* 0x000fe20000400000 */
[----:B-1----:R-:W-:Y:S01]  /*8460*/  @!P4 FMUL R79, R79, R79 ;  /* 0x0000004f4f4fc220 */ /* 0x002fe20000400000 */
[----:B------:R-:W-:-:S05]  /*8470*/  FSETP.GEU.AND P4, PT, R83, -126, PT ;  /* 0xc2fc00005300780b */ /* 0x000fca0003f8e000 */
[----:B------:R-:W-:-:S04]  /*8480*/  @!P3 FMUL R82, R82, 0.5 ;  /* 0x3f0000005252b820 */ /* 0x000fc80000400000 */
[----:B------:R-:W1:Y:S01]  /*8490*/  MUFU.EX2 R47, R82 ;  /* 0x00000052002f7308 */ /* 0x000e620000000800 */
[----:B--2---:R-:W-:Y:S01]  /*84a0*/  @!P5 FMUL R81, R81, R81 ;  /* 0x000000515151d220 */ /* 0x004fe20000400000 */
[----:B------:R-:W-:Y:S02]  /*84b0*/  FSETP.GEU.AND P5, PT, R30, -126, PT ;  /* 0xc2fc00001e00780b */ /* 0x000fe40003fae000 */
[----:B------:R-:W-:Y:S01]  /*84c0*/  @!P4 FMUL R83, R83, 0.5 ;  /* 0x3f0000005353c820 */ /* 0x000fe20000400000 */
[----:B------:R-:W-:Y:S02]  /*84d0*/  WARPGROUP.DEPBAR.LE gsb0, 0x0 ;  /* 0x00008000000079c5 */ /* 0x000fe40000010000 */
[----:B------:R-:W-:-:S03]  /*84e0*/  WARPGROUP.ARRIVE ;  /* 0x00000000000079c5 */ /* 0x000fc60000000000 */
[----:B------:R-:W2:Y:S05]  /*84f0*/  MUFU.EX2 R83, R83 ;  /* 0x0000005300537308 */ /* 0x000eaa0000000800 */
[----:B------:R-:W-:Y:S01]  /*8500*/  @!P5 FMUL R30, R30, 0.5 ;  /* 0x3f0000001e1ed820 */ /* 0x000fe20000400000 */
[----:B------:R-:W-:Y:S01]  /*8510*/  HGMMA.64x16x16.F32.BF16 R104, R24, gdesc[UR8].tnspB, R104, gsb0 ;  /* 0x4020000818687df0 */ /* 0x000fe20008001868 */
[----:B------:R-:W-:Y:S01]  /*8520*/  UMOV UR10, UR8 ;  /* 0x00000008000a7c82 */ /* 0x000fe20008000000 */
[----:B------:R-:W-:Y:S01]  /*8530*/  UMOV UR11, 0xc0000010 ;  /* 0xc0000010000b7882 */ /* 0x000fe20000000000 */
[----:B------:R-:W-:Y:S01]  /*8540*/  UIADD3 UR8, UR6, 0x80, URZ ;  /* 0x0000008006087890 */ /* 0x000fe2000fffe03f */
[----:B-1----:R-:W-:Y:S01]  /*8550*/  @!P3 FMUL R47, R47, R47 ;  /* 0x0000002f2f2fb220 */ /* 0x002fe20000400000 */
[----:B------:R-:W-:Y:S01]  /*8560*/  FSETP.GEU.AND P3, PT, R86, -126, PT ;  /* 0xc2fc00005600780b */ /* 0x000fe20003f6e000 */
[----:B------:R-:W1:Y:S04]  /*8570*/  MUFU.EX2 R30, R30 ;  /* 0x0000001e001e7308 */ /* 0x000e680000000800 */
[----:B------:R-:W-:Y:S01]  /*8580*/  UMOV UR18, UR8 ;  /* 0x0000000800127c82 */ /* 0x000fe20008000000 */
[----:B------:R-:W-:Y:S01]  /*8590*/  UIADD3 UR8, UR6, 0xa0, URZ ;  /* 0x000000a006087890 */ /* 0x000fe2000fffe03f */
[----:B--2---:R-:W-:Y:S01]  /*85a0*/  @!P4 FMUL R83, R83, R83 ;  /* 0x000000535353c220 */ /* 0x004fe20000400000 */
[----:B------:R-:W-:-:S05]  /*85b0*/  FSETP.GEU.AND P4, PT, R87, -126, PT ;  /* 0xc2fc00005700780b */ /* 0x000fca0003f8e000 */
[----:B------:R-:W-:-:S04]  /*85c0*/  @!P3 FMUL R86, R86, 0.5 ;  /* 0x3f0000005656b820 */ /* 0x000fc80000400000 */
[----:B------:R-:W2:Y:S01]  /*85d0*/  MUFU.EX2 R23, R86 ;  /* 0x0000005600177308 */ /* 0x000ea20000000800 */
[----:B-1----:R-:W-:-:S03]  /*85e0*/  @!P5 FMUL R30, R30, R30 ;  /* 0x0000001e1e1ed220 */ /* 0x002fc60000400000 */
[----:B------:R-:W-:Y:S01]  /*85f0*/  @!P4 FMUL R87, R87, 0.5 ;  /* 0x3f0000005757c820 */ /* 0x000fe20000400000 */
[----:B--2---:R-:W-:Y:S01]  /*8600*/  @!P3 FMUL R23, R23, R23 ;  /* 0x000000171717b220 */ /* 0x004fe20000400000 */
[C---:B------:R-:W-:Y:S01]  /*8610*/  ISETP.NE.AND P3, PT, R6.reuse, 0x4, PT ;  /* 0x000000040600780c */ /* 0x040fe20003f65270 */
[----:B------:R-:W-:Y:S02]  /*8620*/  WARPGROUP.DEPBAR.LE gsb0, 0x0 ;  /* 0x00008000000079c5 */ /* 0x000fe40000010000 */
[----:B------:R-:W-:Y:S01]  /*8630*/  WARPGROUP.ARRIVE ;  /* 0x00000000000079c5 */ /* 0x000fe20000000000 */
[----:B------:R-:W-:-:S05]  /*8640*/  SEL R6, R6, RZ, P3 ;  /* 0x000000ff06067207 */ /* 0x000fca0001800000 */
        /* <DEDUP_REMOVED lines=16> */
[----:B------:R-:W-:-:S02]  /*8750*/  FADD R14, R14, R15 ;  /* 0x0000000f0e0e7221 */ /* 0x000fc40000000000 */
[----:B------:R-:W1:Y:S01]  /*8760*/  MUFU.EX2 R15, R84 ;  /* 0x00000054000f7308 */ /* 0x000e620000000800 */
[----:B------:R-:W-:Y:S01]  /*8770*/  WARPGROUP.ARRIVE ;  /* 0x00000000000079c5 */ /* 0x000fe20000000000 */
[----:B------:R-:W-:Y:S01]  /*8780*/  FADD R51, R14, R51 ;  /* 0x000000330e337221 */ /* 0x000fe20000000000 */
[----:B------:R-:W-:-:S03]  /*8790*/  FADD R50, R43, R50 ;  /* 0x000000322b327221 */ /* 0x000fc60000000000 */
[----:B------:R-:W-:Y:S01]  /*87a0*/  FADD R51, R51, R34 ;  /* 0x0000002233337221 */ /* 0x000fe20000000000 */
[----:B------:R-:W-:Y:S01]  /*87b0*/  HGMMA.64x16x16.F32.BF16 R120, R24, gdesc[UR16].tnspB, R120, gsb0 ;  /* 0x4020001018787df0 */ /* 0x000fe20008001878 */
[----:B------:R-:W-:Y:S01]  /*87c0*/  UMOV UR18, UR8 ;  /* 0x0000000800127c82 */ /* 0x000fe20008000000 */
[----:B------:R-:W-:Y:S01]  /*87d0*/  UMOV UR19, 0xc0000010 ;  /* 0xc000001000137882 */ /* 0x000fe20000000000 */
[----:B------:R-:W-:Y:S01]  /*87e0*/  UIADD3 UR8, UR6, 0x4a0, URZ ;  /* 0x000004a006087890 */ /* 0x000fe2000fffe03f */
[----:B------:R-:W2:Y:S01]  /*87f0*/  MUFU.EX2 R14, R87 ;  /* 0x00000057000e7308 */ /* 0x000ea20000000800 */
[----:B------:R-:W-:Y:S01]  /*8800*/  FADD R49, R50, R49 ;  /* 0x0000003132317221 */ /* 0x000fe20000000000 */
[----:B-1----:R-:W-:Y:S01]  /*8810*/  @!P6 FMUL R15, R15, R15 ;  /* 0x0000000f0f0fe220 */ /* 0x002fe20000400000 */
[----:B--2---:R-:W-:Y:S01]  /*8820*/  @!P4 FMUL R14, R14, R14 ;  /* 0x0000000e0e0ec220 */ /* 0x004fe20000400000 */
[----:B------:R-:W-:-:S04]  /*8830*/  ISETP.NE.AND P4, PT, R17, 0x4, PT ;  /* 0x000000041100780c */ /* 0x000fc80003f85270 */
[----:B------:R-:W-:Y:S01]  /*8840*/  SEL R17, R17, RZ, P4 ;  /* 0x000000ff11117207 */ /* 0x000fe20002000000 */
        /* <DEDUP_REMOVED lines=30> */
[----:B------:R-:W-:Y:S01]  /*8a30*/  FADD R54, R53, R54 ;  /* 0x0000003635367221 */ /* 0x000fe20000000000 */
[----:B------:R-:W-:Y:S01]  /*8a40*/  WARPGROUP.ARRIVE ;  /* 0x00000000000079c5 */ /* 0x000fe20000000000 */
[----:B------:R-:W-:Y:S02]  /*8a50*/  FADD R56, R31, R56 ;  /* 0x000000381f387221 */ /* 0x000fe40000000000 */
[----:B------:R-:W-:Y:S02]  /*8a60*/  FADD R55, R54, R55 ;  /* 0x0000003736377221 */ /* 0x000fe40000000000 */
[----:B------:R-:W-:Y:S01]  /*8a70*/  FADD R33, R56, R33 ;  /* 0x0000002138217221 */ /* 0x000fe20000000000 */
[----:B------:R-:W-:Y:S01]  /*8a80*/  HGMMA.64x16x16.F32.BF16 R120, R24, gdesc[UR16].tnspB, R120, gsb0 ;  /* 0x4020001018787df0 */ /* 0x000fe20008001878 */
[----:B------:R-:W-:Y:S02]  /*8a90*/  UMOV UR19, 0xc0000010 ;  /* 0xc000001000137882 */ /* 0x000fe40000000000 */
[----:B------:R-:W-:-:S02]  /*8aa0*/  WARPGROUP.DEPBAR.LE gsb0, 0x0 ;  /* 0x00008000000079c5 */ /* 0x000fc40000010000 */
        /* <DEDUP_REMOVED lines=38> */
[----:B------:R-:W-:Y:S02]  /*8d10*/  FADD R42, R42, R39 ;  /* 0x000000272a2a7221 */ /* 0x000fe40000000000 */
[----:B------:R-:W-:-:S02]  /*8d20*/  FADD R44, R44, R47 ;  /* 0x0000002f2c2c7221 */ /* 0x000fc40000000000 */
[----:B------:R-:W-:Y:S02]  /*8d30*/  FADD R42, R42, R81 ;  /* 0x000000512a2a7221 */ /* 0x000fe40000000000 */
[----:B------:R-:W-:-:S04]  /*8d40*/  FADD R44, R44, R83 ;  /* 0x000000532c2c7221 */ /* 0x000fc80000000000 */
[----:B------:R-:W-:Y:S01]  /*8d50*/  FADD R44, R44, R23 ;  /* 0x000000172c2c7221 */ /* 0x000fe20000000000 */
        /* <DEDUP_REMOVED lines=21> */
[----:B------:R-:W-:Y:S01]  /*8eb0*/  UIADD3 UR10, UR6, 0x1e0, URZ ;  /* 0x000001e0060a7890 */ /* 0x000fe2000fffe03f */
[----:B------:R-:W-:Y:S01]  /*8ec0*/  UMOV UR11, 0xc0000010 ;  /* 0xc0000010000b7882 */ /* 0x000fe20000000000 */
[----:B------:R-:W-:Y:S01]  /*8ed0*/  UIADD3 UR6, UR6, 0x4e0, URZ ;  /* 0x000004e006067890 */ /* 0x000fe2000fffe03f */
        /* <DEDUP_REMOVED lines=24> */
[----:B------:R-:W-:-:S06]  /*9060*/  WARPGROUP.ARRIVE ;  /* 0x00000000000079c5 */ /* 0x000fcc0000000000 */
[----:B------:R-:W-:Y:S03]  /*9070*/  HGMMA.64x16x16.F32.BF16 R88, R24, gdesc[UR4].tnspB, R88, gsb0 ;  /* 0x4020000418587df0 */ /* 0x000fe60008001858 */
[----:B------:R-:W-:Y:S02]  /*9080*/  WARPGROUP.DEPBAR.LE gsb0, 0x0 ;  /* 0x00008000000079c5 */ /* 0x000fe40000010000 */
[C---:B------:R-:W-:Y:S02]  /*9090*/  IMAD R24, R6.reuse, 0x8, R13 ;  /* 0x0000000806187824 */ /* 0x040fe400078e020d */
[----:B------:R-:W-:-:S03]  /*90a0*/  VIADD R6, R6, 0x1 ;  /* 0x0000000106067836 */ /* 0x000fc60000000000 */
[----:B------:R-:W-:Y:S02]  /*90b0*/  PRMT R24, RZ, 0x654, R24 ;  /* 0x00000654ff187816 */ /* 0x000fe40000000018 */
[C---:B------:R-:W-:Y:S02]  /*90c0*/  ISETP.NE.AND P3, PT, R6.reuse, 0x4, PT ;  /* 0x000000040600780c */ /* 0x040fe40003f65270 */
[----:B------:R1:W-:Y:S02]  /*90d0*/  SYNCS.ARRIVE.TRANS64.RED.A1T0 RZ, [R24+URZ], RZ ;  /* 0x000000ff18ff79a7 */ /* 0x0003e4000810043f */
[----:B------:R-:W-:Y:S02]  /*90e0*/  SEL R6, R6, RZ, P3 ;  /* 0x000000ff06067207 */ /* 0x000fe40001800000 */
[----:B-1----:R-:W-:-:S04]  /*90f0*/  SEL R24, RZ, 0x1, P4 ;  /* 0x00000001ff187807 */ /* 0x002fc80002000000 */
[----:B------:R-:W-:Y:S01]  /*9100*/  LOP3.LUT R3, R3, R24, RZ, 0x3c, !PT ;  /* 0x0000001803037212 */ /* 0x000fe200078e3cff */
[----:B------:R-:W-:Y:S06]  /*9110*/  @P2 BRA `(.L_x_31) ;  /* 0x0000000400042947 */ /* 0x000fec0003800000 */
[----:B------:R-:W-:Y:S01]  /*9120*/  ISETP.LT.OR P2, PT, R7, 0x1, !P0 ;  /* 0x000000010700780c */ /* 0x000fe20004741670 */
[----:B------:R-:W-:-:S12]  /*9130*/  BSSY B0, `(.L_x_32) ;  /* 0x000003e000007945 */ /* 0x000fd80003800000 */
[----:B------:R-:W-:Y:S05]  /*9140*/  @P2 BRA `(.L_x_33) ;  /* 0x0000000000f02947 */ /* 0x000fea0003800000 */
[----:B------:R-:W-:Y:S01]  /*9150*/  IMAD R23, R5, 0x8, R2 ;  /* 0x0000000805177824 */ /* 0x000fe200078e0202 */
[----:B------:R-:W-:Y:S02]  /*9160*/  SHF.L.U32 R24, R4, 0x1f, RZ ;  /* 0x0000001f04187819 */ /* 0x000fe400000006ff */
[----:B------:R-:W-:Y:S02]  /*9170*/  ISETP.NE.AND P3, PT, R0, RZ, PT ;  /* 0x000000ff0000720c */ /* 0x000fe40003f65270 */
[----:B------:R-:W1:Y:S02]  /*9180*/  SYNCS.PHASECHK.TRANS64.TRYWAIT P2, [R23+URZ+0x16820], R24 ;  /* 0x01682018170075a7 */ /* 0x000e64000804017f */
[----:B-1----:R-:W-:Y:S09]  /*9190*/  @!P2 BRA `(.L_x_34) ;  /* 0x000000680030a947 */ /* 0x002ff20003800000 */
.L_x_89:
[----:B------:R-:W-:Y:S05]  /*91a0*/  @P3 BRA `(.L_x_35) ;  /* 0x0000000000143947 */ /* 0x000fea0003800000 */
[----:B------:R-:W-:Y:S02]  /*91b0*/  LOP3.LUT P2, RZ, R16, 0x1f, RZ, 0xc0, !PT ;  /* 0x0000001f10ff7812 */ /* 0x000fe4000784c0ff */
[----:B-1----:R-:W-:-:S04]  /*91c0*/  MOV R24, 0x5000 ;  /* 0x0000500000187802 */ /* 0x002fc80000000f00 */
[----:B------:R2:W-:Y:S07]  /*91d0*/  SYNCS.ARRIVE.TRANS64 RZ, [R23+URZ+0x16800], R24 ;  /* 0x0168001817ff79a7 */ /* 0x0005ee000800003f */
[----:B------:R-:W-:Y:S05]  /*91e0*/  @!P2 BRA `(.L_x_35) ;  /* 0x000000000004a947 */ /* 0x000fea0003800000 */
[----:B------:R-:W-:Y:S01]  /*91f0*/  BPT.TRAP 0x1 ;  /* 0x000000040000795c */ /* 0x000fe20000300000 */
.L_x_35:
        /* <DEDUP_REMOVED lines=15> */
[C---:B------:R-:W-:Y:S01]  /*92f0*/  ISETP.NE.AND P2, PT, R5.reuse, 0x4, PT ;  /* 0x000000040500780c */ /* 0x040fe20003f45270 */
[----:B------:R-:W-:Y:S01]  /*9300*/  USHF.L.U32 UR43, UR43, 0x7, URZ ;  /* 0x000000072b2b7899 */ /* 0x000fe2000800063f */
[----:B------:R-:W-:Y:S01]  /*9310*/  VIADD R8, R8, 0x1 ;  /* 0x0000000108087836 */ /* 0x000fe20000000000 */
[----:B------:R-:W-:Y:S01]  /*9320*/  UIADD3 UR40, UR8, 0x2800, URZ ;  /* 0x0000280008287890 */ /* 0x000fe2000fffe03f */
[----:B------:R-:W-:Y:S01]  /*9330*/  SEL R23, RZ, 0x1, P2 ;  /* 0x00000001ff177807 */ /* 0x000fe20001000000 */
        /* <DEDUP_REMOVED lines=29> */
.L_x_33:
[----:B------:R-:W-:Y:S05]  /*9510*/  BSYNC B0 ;  /* 0x0000000000007941 */ /* 0x000fea0003800000 */
.L_x_32:
[----:B------:R-:W-:-:S07]  /*9520*/  IADD3 R7, R7, -0x1, RZ ;  /* 0xffffffff07077810 */ /* 0x000fce0007ffe0ff */
.L_x_31:
[----:B------:R-:W-:Y:S01]  /*9530*/  VIADD R12, R12, 0x80 ;  /* 0x000000800c0c7836 */ /* 0x000fe20000000000 */
[----:B------:R-:W-:Y:S01]  /*9540*/  MOV R23, R20 ;  /* 0x0000001400177202 */ /* 0x000fe20000000f00 */
[----:B------:R-:W-:Y:S01]  /*9550*/  IMAD.MOV.U32 R129, RZ, RZ, R21 ;  /* 0x000000ffff817224 */ /* 0x000fe200078e0015 */
[----:B------:R-:W-:Y:S06]  /*9560*/  @P1 BRA `(.L_x_36) ;  /* 0xffffffc000d81947 */ /* 0x000fec000383ffff */
.L_x_24:
[----:B------:R-:W-:-:S13]  /*9570*/  ISETP.GE.AND P1, PT, R22, 0x1, PT ;  /* 0x000000011600780c */ /* 0x000fda0003f26270 */
[----:B------:R-:W-:Y:S05]  /*9580*/  @!P1 BRA `(.L_x_37) ;  /* 0x0000004800449947 */ /* 0x000fea0003800000 */
[----:B------:R-:W-:Y:S01]  /*9590*/  IMAD.MOV.U32 R129, RZ, RZ, R21 ;  /* 0x000000ffff817224 */ /* 0x000fe200078e0015 */
[----:B------:R-:W-:Y:S01]  /*95a0*/  LOP3.LUT R23, R16, 0x1f, RZ, 0xc0, !PT ;  /* 0x0000001f10177812 */ /* 0x000fe200078ec0ff */
[----:B------:R-:W-:-:S07]  /*95b0*/  IMAD.MOV.U32 R128, RZ, RZ, R20 ;  /* 0x000000ffff807224 */ /* 0x000fce00078e0014 */
.L_x_50:
[----:B------:R-:W-:Y:S01]  /*95c0*/  LEA R21, R17, R2, 0x3 ;  /* 0x0000000211157211 */ /* 0x000fe200078e18ff */
[----:B------:R-:W-:Y:S05]  /*95d0*/  YIELD ;  /* 0x0000000000007946 */ /* 0x000fea0003800000 */
[----:B------:R-:W-:-:S04]  /*95e0*/  SHF.L.U32 R20, R3, 0x1f, RZ ;  /* 0x0000001f03147819 */ /* 0x000fc800000006ff */
[----:B------:R-:W2:Y:S02]  /*95f0*/  SYNCS.PHASECHK.TRANS64.TRYWAIT P1, [R21+URZ+0x16800], R20 ;  /* 0x01680014150075a7 */ /* 0x000ea4000802017f */
[----:B--2---:R-:W-:Y:S05]  /*9600*/  @!P1 BRA `(.L_x_38) ;  /* 0x0000006400289947 */ /* 0x004fea0003800000 */
.L_x_90:
[----:B------:R-:W-:Y:S05]  /*9610*/  WARPSYNC.ALL ;  /* 0x0000000000007948 */ /* 0x000fea0003800000 */
[----:B------:R-:W-:Y:S01]  /*9620*/  R2UR UR6, R10 ;  /* 0x000000000a0672ca */ /* 0x000fe200000e0000 */
[----:B--2---:R-:W-:Y:S01]  /*9630*/  IMAD.MOV.U32 R21, RZ, RZ, -0x3ffffff0 ;  /* 0xc0000010ff157424 */ /* 0x004fe200078e00ff */
[----:B------:R-:W-:Y:S01]  /*9640*/  R2UR UR8, R18 ;  /* 0x00000000120872ca */ /* 0x000fe200000e0000 */
[----:B-1----:R-:W-:Y:S01]  /*9650*/  WARPGROUP.ARRIVE ;  /* 0x00000000000079c5 */ /* 0x002fe20000000000 */
[----:B------:R-:W-:Y:S01]  /*9660*/  R2UR UR9, R19 ;  /* 0x00000000130972ca */ /* 0x000fe200000e0000 */
[----:B------:R-:W-:Y:S01]  /*9670*/  IMAD.MOV.U32 R131, RZ, RZ, -0x3ffffff0 ;  /* 0xc0000010ff837424 */ /* 0x000fe200078e00ff */
[----:B------:R-:W-:Y:S01]  /*9680*/  R2UR UR11, R21 ;  /* 0x00000000150b72ca */ /* 0x000fe200000e0000 */
[----:B------:R-:W-:Y:S01]  /*9690*/  IMAD.MOV.U32 R21, RZ, RZ, -0x3ffffff0 ;  /* 0xc0000010ff157424 */ /* 0x000fe200078e00ff */
[----:B------:R-:W-:-:S02]  /*96a0*/  ISETP.NE.AND P1, PT, R9, RZ, PT ;  /* 0x000000ff0900720c */ /* 0x000fc40003f25270 */
[----:B------:R-:W-:Y:S02]  /*96b0*/  R2UR UR59, R131 ;  /* 0x00000000833b72ca */ /* 0x000fe400000e0000 */
[----:B------:R-:W-:Y:S01]  /*96c0*/  MOV R131, 0xc0000010 ;  /* 0xc000001000837802 */ /* 0x000fe20000000f00 */
[----:B------:R-:W-:Y:S01]  /*96d0*/  IMAD.U32 R20, RZ, RZ, UR6 ;  /* 0x00000006ff147e24 */ /* 0x000fe2000f8e00ff */
[----:B------:R-:W-:Y:S02]  /*96e0*/  R2UR UR7, R21 ;  /* 0x00000000150772ca */ /* 0x000fe400000e0000 */
[----:B------:R-:W-:Y:S01]  /*96f0*/  R2UR UR55, R131 ;  /* 0x00000000833772ca */ /* 0x000fe200000e0000 */
[----:B------:R-:W-:Y:S02]  /*9700*/  IMAD R20, R17, 0x500, R20 ;  /* 0x0000050011147824 */ /* 0x000fe400078e0214 */
[----:B------:R-:W-:-:S03]  /*9710*/  IMAD.MOV.U32 R131, RZ, RZ, -0x3ffffff0 ;  /* 0xc0000010ff837424 */ /* 0x000fc600078e00ff */
[C---:B------:R-:W-:Y:S02]  /*9720*/  R2UR UR10, R20.reuse ;  /* 0x00000000140a72ca */ /* 0x040fe400000e0000 */
[----:B------:R-:W-:Y:S02]  /*9730*/  IADD3 R130, R20, 0x100, RZ ;  /* 0x0000010014827810 */ /* 0x000fe40007ffe0ff */
[----:B------:R-:W-:Y:S02]  /*9740*/  R2UR UR51, R131 ;  /* 0x00000000833372ca */ /* 0x000fe400000e0000 */
[----:B------:R-:W-:Y:S01]  /*9750*/  R2UR UR58, R130 ;  /* 0x00000000823a72ca */ /* 0x000fe200000e0000 */
[----:B------:R-:W-:-:S05]  /*9760*/  VIADD R130, R20, 0x200 ;  /* 0x0000020014827836 */ /* 0x000fca0000000000 */
[----:B------:R-:W-:Y:S01]  /*9770*/  R2UR UR54, R130 ;  /* 0x00000000823672ca */ /* 0x000fe200000e0000 */
[----:B------:R-:W-:Y:S01]  /*9780*/  HGMMA.64x128x16.F32.BF16 R24, gdesc[UR8], RZ, !UPT, gsb0 ;  /* 0x01e00000081879f0 */ /* 0x000fe2000c0018ff */
[C---:B------:R-:W-:Y:S01]  /*9790*/  VIADD R130, R20.reuse, 0x300 ;  /* 0x0000030014827836 */ /* 0x040fe20000000000 */
[----:B------:R-:W-:-:S04]  /*97a0*/  IADD3 R20, R20, 0x400, RZ ;  /* 0x0000040014147810 */ /* 0x000fc80007ffe0ff */
[----:B------:R-:W-:Y:S02]  /*97b0*/  R2UR UR50, R130 ;  /* 0x00000000823272ca */ /* 0x000fe400000e0000 */
[----:B------:R-:W-:Y:S01]  /*97c0*/  R2UR UR6, R20 ;  /* 0x00000000140672ca */ /* 0x000fe200000e0000 */
[----:B------:R-:W-:Y:S02]  /*97d0*/  WARPGROUP.DEPBAR.LE gsb0, 0x0 ;  /* 0x00008000000079c5 */ /* 0x000fe40000010000 */
        /* <DEDUP_REMOVED lines=15> */
[----:B------:R-:W-:Y:S01]  /*98d0*/  IMAD R20, R5, 0x8, R2 ;  /* 0x0000000805147824 */ /* 0x000fe200078e0202 */
[----:B------:R-:W-:Y:S02]  /*98e0*/  SHF.L.U32 R21, R4, 0x1f, RZ ;  /* 0x0000001f04157819 */ /* 0x000fe400000006ff */
[----:B------:R-:W-:Y:S02]  /*98f0*/  ISETP.NE.AND P3, PT, R0, RZ, PT ;  /* 0x000000ff0000720c */ /* 0x000fe40003f65270 */
[----:B------:R-:W1:Y:S02]  /*9900*/  SYNCS.PHASECHK.TRANS64.TRYWAIT P2, [R20+URZ+0x16820], R21 ;  /* 0x01682015140075a7 */ /* 0x000e64000804017f */
[----:B-1----:R-:W-:Y:S09]  /*9910*/  @!P2 BRA `(.L_x_41) ;  /* 0x000000600078a947 */ /* 0x002ff20003800000 */
.L_x_91:
[----:B------:R-:W-:Y:S05]  /*9920*/  @P3 BRA `(.L_x_42) ;  /* 0x0000000000143947 */ /* 0x000fea0003800000 */
[----:B------:R-:W-:Y:S02]  /*9930*/  ISETP.NE.AND P2, PT, R23, RZ, PT ;  /* 0x000000ff1700720c */ /* 0x000fe40003f45270 */
[----:B-1----:R-:W-:-:S04]  /*9940*/  MOV R21, 0x5000 ;  /* 0x0000500000157802 */ /* 0x002fc80000000f00 */
[----:B------:R2:W-:Y:S07]  /*9950*/  SYNCS.ARRIVE.TRANS64 RZ, [R20+URZ+0x16800], R21 ;  /* 0x0168001514ff79a7 */ /* 0x0005ee000800003f */
[----:B------:R-:W-:Y:S05]  /*9960*/  @!P2 BRA `(.L_x_42) ;  /* 0x000000000004a947 */ /* 0x000fea0003800000 */
[----:B------:R-:W-:Y:S01]  /*9970*/  BPT.TRAP 0x1 ;  /* 0x000000040000795c */ /* 0x000fe20000300000 */
.L_x_42:
        /* <DEDUP_REMOVED lines=48> */
.L_x_40:
[----:B------:R-:W-:-:S07]  /*9c80*/  VIADD R7, R7, 0xffffffff ;  /* 0xffffffff07077836 */ /* 0x000fce0000000000 */
.L_x_39:
[----:B------:R-:W-:Y:S01]  /*9c90*/  IADD3 R17, R17, 0x1, RZ ;  /* 0x0000000111117810 */ /* 0x000fe20007ffe0ff */
[----:B------:R-:W-:Y:S05]  /*9ca0*/  WARPSYNC.ALL ;  /* 0x0000000000007948 */ /* 0x000fea0003800000 */
[----:B------:R-:W-:-:S04]  /*9cb0*/  ISETP.NE.AND P2, PT, R17, 0x4, PT ;  /* 0x000000041100780c */ /* 0x000fc80003f45270 */
[----:B------:R-:W-:Y:S02]  /*9cc0*/  SEL R20, RZ, 0x1, P2 ;  /* 0x00000001ff147807 */ /* 0x000fe40001000000 */
[----:B------:R-:W-:Y:S02]  /*9cd0*/  SEL R17, R17, RZ, P2 ;  /* 0x000000ff11117207 */ /* 0x000fe40001000000 */
[----:B------:R-:W-:Y:S01]  /*9ce0*/  LOP3.LUT R3, R3, R20, RZ, 0x3c, !PT ;  /* 0x0000001403037212 */ /* 0x000fe200078e3cff */
[C---:B------:R-:W-:Y:S01]  /*9cf0*/  VIADD R20, R12.reuse, 0x1 ;  /* 0x000000010c147836 */ /* 0x040fe20000000000 */
[----:B------:R-:W-:Y:S01]  /*9d00*/  ULDC UR6, c[0x0][0x28c] ;  /* 0x0000a30000067ab9 */ /* 0x000fe20000000800 */
[C---:B------:R-:W-:Y:S01]  /*9d10*/  VIADD R21, R12.reuse, 0x8 ;  /* 0x000000080c157836 */ /* 0x040fe20000000000 */
[----:B------:R-:W-:Y:S01]  /*9d20*/  IADD3 R130, R12, 0x9, RZ ;  /* 0x000000090c827810 */ /* 0x000fe20007ffe0ff */
[----:B------:R-:W-:Y:S01]  /*9d30*/  BSSY B0, `(.L_x_43) ;  /* 0x00000d8000007945 */ /* 0x000fe20003800000 */
[----:B------:R-:W-:Y:S01]  /*9d40*/  ISETP.GE.AND P4, PT, R20, UR6, PT ;  /* 0x0000000614007c0c */ /* 0x000fe2000bf86270 */
[----:B------:R-:W-:Y:S01]  /*9d50*/  VIADD R20, R12, 0x10 ;  /* 0x000000100c147836 */ /* 0x000fe20000000000 */
[----:B------:R-:W-:-:S02]  /*9d60*/  ISETP.GE.AND P3, PT, R21, UR6, PT ;  /* 0x0000000615007c0c */ /* 0x000fc4000bf66270 */
[----:B------:R-:W-:Y:S02]  /*9d70*/  IADD3 R21, R12, 0x18, RZ ;  /* 0x000000180c157810 */ /* 0x000fe40007ffe0ff */
[----:B------:R-:W-:Y:S01]  /*9d80*/  ISETP.GE.AND P5, PT, R20, UR6, PT ;  /* 0x0000000614007c0c */ /* 0x000fe2000bfa6270 */
[C---:B------:R-:W-:Y:S01]  /*9d90*/  VIADD R20, R12.reuse, 0x11 ;  /* 0x000000110c147836 */ /* 0x040fe20000000000 */
[----:B------:R-:W-:Y:S02]  /*9da0*/  ISETP.GE.AND P2, PT, R12, UR6, PT ;  /* 0x000000060c007c0c */ /* 0x000fe4000bf46270 */
[----:B------:R-:W-:Y:S02]  /*9db0*/  FSEL R131, R25, -INF , !P4 ;  /* 0xff80000019837808 */ /* 0x000fe40006000000 */
[----:B------:R-:W-:Y:S02]  /*9dc0*/  FSEL R141, R27, -INF , !P4 ;  /* 0xff8000001b8d7808 */ /* 0x000fe40006000000 */
[----:B------:R-:W-:-:S02]  /*9dd0*/  ISETP.GE.AND P6, PT, R130, UR6, PT ;  /* 0x0000000682007c0c */ /* 0x000fc4000bfc6270 */
[----:B------:R-:W-:Y:S01]  /*9de0*/  ISETP.GE.AND P4, PT, R21, UR6, PT ;  /* 0x0000000615007c0c */ /* 0x000fe2000bf86270 */
[----:B------:R-:W-:Y:S01]  /*9df0*/  VIADD R21, R12, 0x20 ;  /* 0x000000200c157836 */ /* 0x000fe20000000000 */
[----:B------:R-:W-:Y:S02]  /*9e00*/  FSEL R130, R24, -INF , !P2 ;  /* 0xff80000018827808 */ /* 0x000fe40005000000 */
[----:B------:R-:W-:Y:S02]  /*9e10*/  FSEL R139, R26, -INF , !P2 ;  /* 0xff8000001a8b7808 */ /* 0x000fe40005000000 */
[----:B------:R-:W-:Y:S01]  /*9e20*/  ISETP.GE.AND P2, PT, R20, UR6, PT ;  /* 0x0000000614007c0c */ /* 0x000fe2000bf46270 */
[----:B------:R-:W-:Y:S01]  /*9e30*/  VIADD R20, R12, 0x19 ;  /* 0x000000190c147836 */ /* 0x000fe20000000000 */
[----:B------:R-:W-:Y:S02]  /*9e40*/  FSEL R143, R30, -INF , !P3 ;  /* 0xff8000001e8f7808 */ /* 0x000fe40005800000 */
[----:B------:R-:W-:-:S02]  /*9e50*/  FSEL R30, R29, -INF , !P6 ;  /* 0xff8000001d1e7808 */ /* 0x000fc40007000000 */
[----:B------:R-:W-:Y:S02]  /*9e60*/  FSEL R31, R31, -INF , !P6 ;  /* 0xff8000001f1f7808 */ /* 0x000fe40007000000 */
[----:B------:R-:W-:Y:S01]  /*9e70*/  ISETP.GE.AND P6, PT, R21, UR6, PT ;  /* 0x0000000615007c0c */ /* 0x000fe2000bfc6270 */
[----:B------:R-:W-:Y:S01]  /*9e80*/  VIADD R21, R12, 0x28 ;  /* 0x000000280c157836 */ /* 0x000fe20000000000 */
[----:B------:R-:W-:Y:S02]  /*9e90*/  FSEL R28, R28, -INF , !P3 ;  /* 0xff8000001c1c7808 */ /* 0x000fe40005800000 */
[----:B------:R-:W-:Y:S02]  /*9ea0*/  ISETP.GE.AND P3, PT, R20, UR6, PT ;  /* 0x0000000614007c0c */ /* 0x000fe4000bf66270 */
[----:B------:R-:W-:Y:S02]  /*9eb0*/  IADD3 R20, R12, 0x21, RZ ;  /* 0x000000210c147810 */ /* 0x000fe40007ffe0ff */
[----:B------:R-:W-:-:S02]  /*9ec0*/  FSEL R138, R33, -INF , !P2 ;  /* 0xff800000218a7808 */ /* 0x000fc40005000000 */
[----:B------:R-:W-:Y:S02]  /*9ed0*/  FSEL R35, R35, -INF , !P2 ;  /* 0xff80000023237808 */ /* 0x000fe40005000000 */
[----:B------:R-:W-:Y:S02]  /*9ee0*/  FSEL R32, R32, -INF , !P5 ;  /* 0xff80000020207808 */ /* 0x000fe40006800000 */
[----:B------:R-:W-:Y:S02]  /*9ef0*/  FSEL R34, R34, -INF , !P5 ;  /* 0xff80000022227808 */ /* 0x000fe40006800000 */
[----:B------:R-:W-:Y:S02]  /*9f00*/  ISETP.GE.AND P2, PT, R21, UR6, PT ;  /* 0x0000000615007c0c */ /* 0x000fe4000bf46270 */
[----:B------:R-:W-:Y:S01]  /*9f10*/  ISETP.GE.AND P5, PT, R20, UR6, PT ;  /* 0x0000000614007c0c */ /* 0x000fe2000bfa6270 */
[C---:B------:R-:W-:Y:S01]  /*9f20*/  VIADD R20, R12.reuse, 0x29 ;  /* 0x000000290c147836 */ /* 0x040fe20000000000 */
[----:B------:R-:W-:-:S02]  /*9f30*/  IADD3 R21, R12, 0x30, RZ ;  /* 0x000000300c157810 */ /* 0x000fc40007ffe0ff */
[----:B------:R-:W-:Y:S02]  /*9f40*/  FSEL R37, R37, -INF , !P3 ;  /* 0xff80000025257808 */ /* 0x000fe40005800000 */
[----:B------:R-:W-:Y:S02]  /*9f50*/  FSEL R24, R39, -INF , !P3 ;  /* 0xff80000027187808 */ /* 0x000fe40005800000 */
[----:B------:R-:W-:Y:S01]  /*9f60*/  ISETP.GE.AND P3, PT, R21, UR6, PT ;  /* 0x0000000615007c0c */ /* 0x000fe2000bf66270 */
[----:B------:R-:W-:Y:S01]  /*9f70*/  VIADD R21, R12, 0x38 ;  /* 0x000000380c157836 */ /* 0x000fe20000000000 */
[----:B------:R-:W-:Y:S02]  /*9f80*/  FSEL R36, R36, -INF , !P4 ;  /* 0xff80000024247808 */ /* 0x000fe40006000000 */
[----:B------:R-:W-:Y:S02]  /*9f90*/  FSEL R38, R38, -INF , !P4 ;  /* 0xff80000026267808 */ /* 0x000fe40006000000 */
[----:B------:R-:W-:Y:S01]  /*9fa0*/  ISETP.GE.AND P4, PT, R20, UR6, PT ;  /* 0x0000000614007c0c */ /* 0x000fe2000bf86270 */
[----:B------:R-:W-:Y:S01]  /*9fb0*/  VIADD R20, R12, 0x31 ;  /* 0x000000310c147836 */ /* 0x000fe20000000000 */
[----:B------:R-:W-:-:S02]  /*9fc0*/  FSEL R41, R41, -INF , !P5 ;  /* 0xff80000029297808 */ /* 0x000fc40006800000 */
[----:B------:R-:W-:Y:S02]  /*9fd0*/  FSEL R43, R43, -INF , !P5 ;  /* 0xff8000002b2b7808 */ /* 0x000fe40006800000 */
[----:B------:R-:W-:Y:S01]  /*9fe0*/  ISETP.GE.AND P5, PT, R21, UR6, PT ;  /* 0x0000000615007c0c */ /* 0x000fe2000bfa6270 */
[----:B------:R-:W-:Y:S01]  /*9ff0*/  VIADD R21, R12, 0x40 ;  /* 0x000000400c157836 */ /* 0x000fe20000000000 */
[----:B------:R-:W-:Y:S02]  /*a000*/  FSEL R39, R40, -INF , !P6 ;  /* 0xff80000028277808 */ /* 0x000fe40007000000 */
[----:B------:R-:W-:Y:S02]  /*a010*/  FSEL R25, R42, -INF , !P6 ;  /* 0xff8000002a197808 */ /* 0x000fe40007000000 */
[----:B------:R-:W-:Y:S02]  /*a020*/  ISETP.GE.AND P6, PT, R20, UR6, PT ;  /* 0x0000000614007c0c */ /* 0x000fe4000bfc6270 */
[----:B------:R-:W-:-:S02]  /*a030*/  IADD3 R20, R12, 0x39, RZ ;  /* 0x000000390c147810 */ /* 0x000fc40007ffe0ff */
[----:B------:R-:W-:Y:S02]  /*a040*/  FSEL R42, R45, -INF , !P4 ;  /* 0xff8000002d2a7808 */ /* 0x000fe40006000000 */
[----:B------:R-:W-:Y:S02]  /*a050*/  FSEL R132, R47, -INF , !P4 ;  /* 0xff8000002f847808 */ /* 0x000fe40006000000 */
[----:B------:R-:W-:Y:S01]  /*a060*/  FSEL R142, R44, -INF , !P2 ;  /* 0xff8000002c8e7808 */ /* 0x000fe20005000000 */
[----:B------:R-:W-:Y:S01]  /*a070*/  VIADD R44, R12, 0x61 ;  /* 0x000000610c2c7836 */ /* 0x000fe20000000000 */
        /* <DEDUP_REMOVED lines=11> */
[----:B------:R-:W-:-:S02]  /*a130*/  ISETP.GE.AND P3, PT, R20, UR6, PT ;  /* 0x0000000614007c0c */ /* 0x000fc4000bf66270 */
[----:B------:R-:W-:Y:S02]  /*a140*/  FMNMX R20, R130, R129, !PT ;  /* 0x0000008182147209 */ /* 0x000fe40007800000 */
[----:B------:R-:W-:Y:S02]  /*a150*/  FMNMX R40, R139, R128, !PT ;  /* 0x000000808b287209 */ /* 0x000fe40007800000 */
[----:B------:R-:W-:Y:S02]  /*a160*/  FSEL R47, R52, -INF , !P5 ;  /* 0xff800000342f7808 */ /* 0x000fe40006800000 */
[----:B------:R-:W-:Y:S02]  /*a170*/  FSEL R26, R54, -INF , !P5 ;  /* 0xff800000361a7808 */ /* 0x000fe40006800000 */
[----:B------:R-:W-:Y:S02]  /*a180*/  ISETP.GE.AND P5, PT, R21, UR6, PT ;  /* 0x0000000615007c0c */ /* 0x000fe4000bfa6270 */
[----:B------:R-:W-:Y:S01]  /*a190*/  FMNMX R21, R131, R20, !PT ;  /* 0x0000001483157209 */ /* 0x000fe20007800000 */
[----:B------:R-:W-:Y:S01]  /*a1a0*/  VIADD R20, R12, 0x50 ;  /* 0x000000500c147836 */ /* 0x000fe20000000000 */
[----:B------:R-:W-:-:S02]  /*a1b0*/  FMNMX R40, R141, R40, !PT ;  /* 0x000000288d287209 */ /* 0x000fc40007800000 */
[----:B------:R-:W-:Y:S02]  /*a1c0*/  FMNMX R21, R28, R21, !PT ;  /* 0x000000151c157209 */ /* 0x000fe40007800000 */
[----:B------:R-:W-:Y:S02]  /*a1d0*/  FMNMX R40, R143, R40, !PT ;  /* 0x000000288f287209 */ /* 0x000fe40007800000 */
[----:B------:R-:W-:Y:S02]  /*a1e0*/  FMNMX R21, R30, R21, !PT ;  /* 0x000000151e157209 */ /* 0x000fe40007800000 */
[----:B------:R-:W-:Y:S01]  /*a1f0*/  FMNMX R29, R31, R40, !PT ;  /* 0x000000281f1d7209 */ /* 0x000fe20007800000 */
[----:B------:R-:W-:Y:S01]  /*a200*/  VIADD R40, R12, 0x58 ;  /* 0x000000580c287836 */ /* 0x000fe20000000000 */
[----:B------:R-:W-:Y:S02]  /*a210*/  FSEL R46, R53, -INF , !P2 ;  /* 0xff800000352e7808 */ /* 0x000fe40005000000 */
[----:B------:R-:W-:-:S02]  /*a220*/  FSEL R27, R55, -INF , !P2 ;  /* 0xff800000371b7808 */ /* 0x000fc40005000000 */
[----:B------:R-:W-:Y:S02]  /*a230*/  ISETP.GE.AND P2, PT, R20, UR6, PT ;  /* 0x0000000614007c0c */ /* 0x000fe4000bf46270 */
[----:B------:R-:W-:Y:S02]  /*a240*/  IADD3 R33, R12, 0x51, RZ ;  /* 0x000000510c217810 */ /* 0x000fe40007ffe0ff */
[----:B------:R-:W-:Y:S02]  /*a250*/  FMNMX R21, R32, R21, !PT ;  /* 0x0000001520157209 */ /* 0x000fe40007800000 */
[----:B------:R-:W-:Y:S02]  /*a260*/  FMNMX R20, R34, R29, !PT ;  /* 0x0000001d22147209 */ /* 0x000fe40007800000 */
[----:B------:R-:W-:Y:S02]  /*a270*/  FSEL R54, R56, -INF , !P4 ;  /* 0xff80000038367808 */ /* 0x000fe40006000000 */
[----:B------:R-:W-:-:S02]  /*a280*/  FSEL R29, R58, -INF , !P4 ;  /* 0xff8000003a1d7808 */ /* 0x000fc40006000000 */
[----:B------:R-:W-:Y:S02]  /*a290*/  ISETP.GE.AND P4, PT, R33, UR6, PT ;  /* 0x0000000621007c0c */ /* 0x000fe4000bf86270 */
[----:B------:R-:W-:Y:S02]  /*a2a0*/  FMNMX R21, R138, R21, !PT ;  /* 0x000000158a157209 */ /* 0x000fe40007800000 */
[----:B------:R-:W-:Y:S02]  /*a2b0*/  FMNMX R33, R35, R20, !PT ;  /* 0x0000001423217209 */ /* 0x000fe40007800000 */
[----:B------:R-:W-:Y:S02]  /*a2c0*/  FMNMX R20, R36, R21, !PT ;  /* 0x0000001524147209 */ /* 0x000fe40007800000 */
[----:B------:R-:W-:Y:S02]  /*a2d0*/  FMNMX R21, R38, R33, !PT ;  /* 0x0000002126157209 */ /* 0x000fe40007800000 */
[----:B------:R-:W-:-:S02]  /*a2e0*/  FSEL R55, R57, -INF , !P3 ;  /* 0xff80000039377808 */ /* 0x000fc40005800000 */
[----:B------:R-:W-:Y:S02]  /*a2f0*/  FSEL R33, R59, -INF , !P3 ;  /* 0xff8000003b217808 */ /* 0x000fe40005800000 */
[----:B------:R-:W-:Y:S02]  /*a300*/  ISETP.GE.AND P3, PT, R40, UR6, PT ;  /* 0x0000000628007c0c */ /* 0x000fe4000bf66270 */
[----:B------:R-:W-:Y:S02]  /*a310*/  FMNMX R20, R37, R20, !PT ;  /* 0x0000001425147209 */ /* 0x000fe40007800000 */
[----:B------:R-:W-:Y:S01]  /*a320*/  FMNMX R40, R24, R21, !PT ;  /* 0x0000001518287209 */ /* 0x000fe20007800000 */
[----:B------:R-:W-:Y:S01]  /*a330*/  VIADD R21, R12, 0x59 ;  /* 0x000000590c157836 */ /* 0x000fe20000000000 */
[----:B------:R-:W-:Y:S02]  /*a340*/  FMNMX R20, R39, R20, !PT ;  /* 0x0000001427147209 */ /* 0x000fe40007800000 */
[----:B------:R-:W-:-:S02]  /*a350*/  FMNMX R40, R25, R40, !PT ;  /* 0x0000002819287209 */ /* 0x000fc40007800000 */
[----:B------:R-:W-:Y:S02]  /*a360*/  FSEL R59, R60, -INF , !P6 ;  /* 0xff8000003c3b7808 */ /* 0x000fe40007000000 */
[----:B------:R-:W-:Y:S01]  /*a370*/  FSEL R57, R62, -INF , !P6 ;  /* 0xff8000003e397808 */ /* 0x000fe20007000000 */
[----:B------:R-:W-:Y:S01]  /*a380*/  VIADD R62, R12, 0x70 ;  /* 0x000000700c3e7836 */ /* 0x000fe20000000000 */
[----:B------:R-:W-:Y:S02]  /*a390*/  ISETP.GE.AND P6, PT, R21, UR6, PT ;  /* 0x0000000615007c0c */ /* 0x000fe4000bfc6270 */
[----:B------:R-:W-:Y:S02]  /*a3a0*/  FMNMX R21, R41, R20, !PT ;  /* 0x0000001429157209 */ /* 0x000fe40007800000 */
[----:B------:R-:W-:Y:S02]  /*a3b0*/  FMNMX R40, R43, R40, !PT ;  /* 0x000000282b287209 */ /* 0x000fe40007800000 */
[----:B------:R-:W-:-:S02]  /*a3c0*/  FMNMX R21, R142, R21, !PT ;  /* 0x000000158e157209 */ /* 0x000fc40007800000 */
[----:B------:R-:W-:Y:S02]  /*a3d0*/  FMNMX R45, R137, R40, !PT ;  /* 0x00000028892d7209 */ /* 0x000fe40007800000 */
[----:B------:R-:W-:Y:S02]  /*a3e0*/  IADD3 R20, R12, 0x60, RZ ;  /* 0x000000600c147810 */ /* 0x000fe40007ffe0ff */
[----:B------:R-:W-:Y:S02]  /*a3f0*/  FMNMX R21, R42, R21, !PT ;  /* 0x000000152a157209 */ /* 0x000fe40007800000 */
[----:B------:R-:W-:Y:S02]  /*a400*/  FMNMX R45, R132, R45, !PT ;  /* 0x0000002d842d7209 */ /* 0x000fe40007800000 */
[----:B------:R-:W-:Y:S02]  /*a410*/  FSEL R58, R61, -INF , !P5 ;  /* 0xff8000003d3a7808 */ /* 0x000fe40006800000 */
[----:B------:R-:W-:Y:S01]  /*a420*/  FSEL R56, R63, -INF , !P5 ;  /* 0xff8000003f387808 */ /* 0x000fe20006800000 */
[----:B------:R-:W-:Y:S01]  /*a430*/  VIADD R63, R12, 0x71 ;  /* 0x000000710c3f7836 */ /* 0x000fe20000000000 */
[----:B------:R-:W-:-:S02]  /*a440*/  ISETP.GE.AND P5, PT, R20, UR6, PT ;  /* 0x0000000614007c0c */ /* 0x000fc4000bfa6270 */
[----:B------:R-:W-:Y:S02]  /*a450*/  FMNMX R20, R48, R21, !PT ;  /* 0x0000001530147209 */ /* 0x000fe40007800000 */
[----:B------:R-:W-:Y:S02]  /*a460*/  FMNMX R40, R50, R45, !PT ;  /* 0x0000002d32287209 */ /* 0x000fe40007800000 */
[----:B------:R-:W-:Y:S02]  /*a470*/  FMNMX R20, R49, R20, !PT ;  /* 0x0000001431147209 */ /* 0x000fe40007800000 */
[----:B------:R-:W-:Y:S01]  /*a480*/  FMNMX R45, R51, R40, !PT ;  /* 0x00000028332d7209 */ /* 0x000fe20007800000 */
[----:B------:R-:W-:Y:S01]  /*a490*/  VIADD R40, R12, 0x68 ;  /* 0x000000680c287836 */ /* 0x000fe20000000000 */
[----:B------:R-:W-:Y:S02]  /*a4a0*/  FMNMX R21, R47, R20, !PT ;  /* 0x000000142f157209 */ /* 0x000fe40007800000 */
[----:B------:R-:W-:-:S02]  /*a4b0*/  FMNMX R20, R26, R45, !PT ;  /* 0x0000002d1a147209 */ /* 0x000fc40007800000 */
[----:B------:R-:W-:Y:S02]  /*a4c0*/  FSEL R61, R65, -INF , !P4 ;  /* 0xff800000413d7808 */ /* 0x000fe40006000000 */
[----:B------:R-:W-:Y:S02]  /*a4d0*/  FSEL R52, R67, -INF , !P4 ;  /* 0xff80000043347808 */ /* 0x000fe40006000000 */
[----:B------:R-:W-:Y:S02]  /*a4e0*/  ISETP.GE.AND P4, PT, R40, UR6, PT ;  /* 0x0000000628007c0c */ /* 0x000fe4000bf86270 */
[----:B------:R-:W-:Y:S02]  /*a4f0*/  FMNMX R21, R46, R21, !PT ;  /* 0x000000152e157209 */ /* 0x000fe40007800000 */
[----:B------:R-:W-:Y:S02]  /*a500*/  FMNMX R40, R27, R20, !PT ;  /* 0x000000141b287209 */ /* 0x000fe40007800000 */
[----:B------:R-:W-:-:S02]  /*a510*/  FSEL R60, R64, -INF , !P2 ;  /* 0xff800000403c7808 */ /* 0x000fc40005000000 */
[----:B------:R-:W-:Y:S02]  /*a520*/  FSEL R53, R66, -INF , !P2 ;  /* 0xff80000042357808 */ /* 0x000fe40005000000 */
[----:B------:R-:W-:Y:S02]  /*a530*/  ISETP.GE.AND P2, PT, R44, UR6, PT ;  /* 0x000000062c007c0c */ /* 0x000fe4000bf46270 */
[----:B------:R-:W-:Y:S02]  /*a540*/  FMNMX R20, R54, R21, !PT ;  /* 0x0000001536147209 */ /* 0x000fe40007800000 */
[----:B------:R-:W-:Y:S02]  /*a550*/  FMNMX R44, R29, R40, !PT ;  /* 0x000000281d2c7209 */ /* 0x000fe40007800000 */
[----:B------:R-:W-:Y:S02]  /*a560*/  IADD3 R45, R12, 0x69, RZ ;  /* 0x000000690c2d7810 */ /* 0x000fe40007ffe0ff */
[----:B------:R-:W-:-:S02]  /*a570*/  FMNMX R20, R55, R20, !PT ;  /* 0x0000001437147209 */ /* 0x000fc40007800000 */
[----:B------:R-:W-:Y:S02]  /*a580*/  FMNMX R44, R33, R44, !PT ;  /* 0x0000002c212c7209 */ /* 0x000fe40007800000 */
[----:B------:R-:W-:Y:S01]  /*a590*/  FSEL R67, R68, -INF , !P3 ;  /* 0xff80000044437808 */ /* 0x000fe20005800000 */
[----:B------:R-:W-:Y:S01]  /*a5a0*/  IMAD R68, R6, 0x8, R13 ;  /* 0x0000000806447824 */ /* 0x000fe200078e020d */
[----:B------:R-:W-:Y:S02]  /*a5b0*/  FSEL R40, R70, -INF , !P3 ;  /* 0xff80000046287808 */ /* 0x000fe40005800000 */
[----:B------:R-:W-:Y:S02]  /*a5c0*/  ISETP.GE.AND P3, PT, R45, UR6, PT ;  /* 0x000000062d007c0c */ /* 0x000fe4000bf66270 */
[----:B------:R-:W-:Y:S02]  /*a5d0*/  FMNMX R21, R59, R20, !PT ;  /* 0x000000143b157209 */ /* 0x000fe40007800000 */
[----:B------:R-:W-:-:S02]  /*a5e0*/  FMNMX R45, R57, R44, !PT ;  /* 0x0000002c392d7209 */ /* 0x000fc40007800000 */
[----:B------:R-:W-:Y:S02]  /*a5f0*/  FSEL R69, R69, -INF , !P6 ;  /* 0xff80000045457808 */ /* 0x000fe40007000000 */
[----:B------:R-:W-:Y:S02]  /*a600*/  FSEL R44, R71, -INF , !P6 ;  /* 0xff800000472c7808 */ /* 0x000fe40007000000 */
[----:B------:R-:W-:Y:S02]  /*a610*/  ISETP.GE.AND P6, PT, R62, UR6, PT ;  /* 0x000000063e007c0c */ /* 0x000fe4000bfc6270 */
[----:B------:R-:W-:Y:S02]  /*a620*/  FMNMX R21, R58, R21, !PT ;  /* 0x000000153a157209 */ /* 0x000fe40007800000 */
[----:B------:R-:W-:Y:S02]  /*a630*/  FMNMX R62, R56, R45, !PT ;  /* 0x0000002d383e7209 */ /* 0x000fe40007800000 */
[----:B------:R-:W-:-:S02]  /*a640*/  FMNMX R20, R60, R21, !PT ;  /* 0x000000153c147209 */ /* 0x000fc40007800000 */
[----:B------:R-:W-:Y:S02]  /*a650*/  FMNMX R21, R53, R62, !PT ;  /* 0x0000003e35157209 */ /* 0x000fe40007800000 */
[----:B------:R-:W-:Y:S02]  /*a660*/  FMNMX R20, R61, R20, !PT ;  /* 0x000000143d147209 */ /* 0x000fe40007800000 */
[----:B------:R-:W-:Y:S02]  /*a670*/  FMNMX R21, R52, R21, !PT ;  /* 0x0000001534157209 */ /* 0x000fe40007800000 */
[----:B------:R-:W-:Y:S02]  /*a680*/  FSEL R72, R72, -INF , !P5 ;  /* 0xff80000048487808 */ /* 0x000fe40006800000 */
[----:B------:R-:W-:Y:S02]  /*a690*/  FSEL R45, R74, -INF , !P5 ;  /* 0xff8000004a2d7808 */ /* 0x000fe40006800000 */
[----:B------:R-:W-:-:S02]  /*a6a0*/  ISETP.GE.AND P5, PT, R63, UR6, PT ;  /* 0x000000063f007c0c */ /* 0x000fc4000bfa6270 */
[----:B------:R-:W-:Y:S02]  /*a6b0*/  FMNMX R20, R67, R20, !PT ;  /* 0x0000001443147209 */ /* 0x000fe40007800000 */
[----:B------:R-:W-:Y:S02]  /*a6c0*/  FMNMX R63, R40, R21, !PT ;  /* 0x00000015283f7209 */ /* 0x000fe40007800000 */
[----:B------:R-:W-:Y:S02]  /*a6d0*/  IADD3 R62, R12, 0x78, RZ ;  /* 0x000000780c3e7810 */ /* 0x000fe40007ffe0ff */
[----:B------:R-:W-:Y:S02]  /*a6e0*/  FMNMX R21, R69, R20, !PT ;  /* 0x0000001445157209 */ /* 0x000fe40007800000 */
[----:B------:R-:W-:Y:S02]  /*a6f0*/  FSEL R70, R73, -INF , !P2 ;  /* 0xff80000049467808 */ /* 0x000fe40005000000 */
[----:B------:R-:W-:-:S02]  /*a700*/  FSEL R64, R75, -INF , !P2 ;  /* 0xff8000004b407808 */ /* 0x000fc40005000000 */
[----:B------:R-:W-:Y:S02]  /*a710*/  FMNMX R20, R44, R63, !PT ;  /* 0x0000003f2c147209 */ /* 0x000fe40007800000 */
[----:B------:R-:W-:Y:S01]  /*a720*/  ISETP.GE.AND P2, PT, R62, UR6, PT ;  /* 0x000000063e007c0c */ /* 0x000fe2000bf46270 */
[----:B------:R-:W-:Y:S01]  /*a730*/  VIADD R62, R12, 0x79 ;  /* 0x000000790c3e7836 */ /* 0x000fe20000000000 */
[----:B------:R-:W-:Y:S02]  /*a740*/  FMNMX R21, R72, R21, !PT ;  /* 0x0000001548157209 */ /* 0x000fe40007800000 */
[----:B------:R-:W-:Y:S02]  /*a750*/  FMNMX R65, R45, R20, !PT ;  /* 0x000000142d417209 */ /* 0x000fe40007800000 */
[----:B------:R-:W-:Y:S02]  /*a760*/  FSEL R74, R76, -INF , !P4 ;  /* 0xff8000004c4a7808 */ /* 0x000fe40006000000 */
[----:B------:R-:W-:-:S02]  /*a770*/  FSEL R63, R78, -INF , !P4 ;  /* 0xff8000004e3f7808 */ /* 0x000fc40006000000 */
[----:B------:R-:W-:Y:S02]  /*a780*/  ISETP.GE.AND P4, PT, R62, UR6, PT ;  /* 0x000000063e007c0c */ /* 0x000fe4000bf86270 */
[----:B------:R-:W-:Y:S02]  /*a790*/  FMNMX R21, R70, R21, !PT ;  /* 0x0000001546157209 */ /* 0x000fe40007800000 */
[----:B------:R-:W-:Y:S02]  /*a7a0*/  FMNMX R62, R64, R65, !PT ;  /* 0x00000041403e7209 */ /* 0x000fe40007800000 */
[----:B------:R-:W-:Y:S02]  /*a7b0*/  FSEL R77, R77, -INF , !P3 ;  /* 0xff8000004d4d7808 */ /* 0x000fe40005800000 */
[----:B------:R-:W-:Y:S02]  /*a7c0*/  FMNMX R20, R74, R21, !PT ;  /* 0x000000154a147209 */ /* 0x000fe40007800000 */
[----:B------:R-:W-:-:S02]  /*a7d0*/  FSEL R65, R79, -INF , !P3 ;  /* 0xff8000004f417808 */ /* 0x000fc40005800000 */
[----:B------:R-:W-:Y:S02]  /*a7e0*/  FMNMX R62, R63, R62, !PT ;  /* 0x0000003e3f3e7209 */ /* 0x000fe40007800000 */
[----:B------:R-:W-:Y:S02]  /*a7f0*/  FSEL R75, R80, -INF , !P6 ;  /* 0xff800000504b7808 */ /* 0x000fe40007000000 */
        /* <DEDUP_REMOVED lines=11> */
[----:B------:R-:W-:Y:S02]  /*a8b0*/  FMNMX R20, R84, R21, !PT ;  /* 0x0000001554147209 */ /* 0x000fe40007800000 */
[----:B------:R-:W-:Y:S02]  /*a8c0*/  FSEL R145, R85, -INF , !P4 ;  /* 0xff80000055917808 */ /* 0x000fe40006000000 */
[----:B------:R-:W-:Y:S02]  /*a8d0*/  FSEL R136, R87, -INF , !P4 ;  /* 0xff80000057887808 */ /* 0x000fe40006000000 */
[----:B------:R-:W-:Y:S02]  /*a8e0*/  FMNMX R21, R135, R62, !PT ;  /* 0x0000003e87157209 */ /* 0x000fe40007800000 */
[----:B------:R-:W-:-:S02]  /*a8f0*/  FMNMX R20, R145, R20, !PT ;  /* 0x0000001491147209 */ /* 0x000fc40007800000 */
[----:B------:R-:W-:Y:S02]  /*a900*/  FMNMX R21, R136, R21, !PT ;  /* 0x0000001588157209 */ /* 0x000fe40007800000 */
[----:B------:R-:W-:Y:S01]  /*a910*/  PRMT R68, RZ, 0x654, R68 ;  /* 0x00000654ff447816 */ /* 0x000fe20000000044 */
[----:B------:R-:W1:Y:S01]  /*a920*/  SHFL.BFLY PT, R71, R20, 0x1, 0x1f ;  /* 0x0c201f0014477f89 */ /* 0x000e6200000e0000 */
[----:B------:R-:W-:Y:S02]  /*a930*/  LEA R79, R17, R2, 0x3 ;  /* 0x00000002114f7211 */ /* 0x000fe400078e18ff */
[----:B------:R-:W-:Y:S01]  /*a940*/  SHF.L.U32 R76, R3, 0x1f, RZ ;  /* 0x0000001f034c7819 */ /* 0x000fe200000006ff */
[----:B------:R-:W2:Y:S01]  /*a950*/  SHFL.BFLY PT, R62, R21, 0x1, 0x1f ;  /* 0x0c201f00153e7f89 */ /* 0x000ea200000e0000 */
[----:B------:R3:W-:Y:S02]  /*a960*/  SYNCS.ARRIVE.TRANS64.RED.A1T0 RZ, [R68+URZ], RZ ;  /* 0x000000ff44ff79a7 */ /* 0x0007e4000810043f */
[----:B------:R-:W4:Y:S01]  /*a970*/  SYNCS.PHASECHK.TRANS64.TRYWAIT P4, [R79+URZ+0x16800], R76 ;  /* 0x0168004c4f0075a7 */ /* 0x000f22000808017f */
[----:B-1----:R-:W-:-:S02]  /*a980*/  FMNMX R71, R20, R71, !PT ;  /* 0x0000004714477209 */ /* 0x002fc40007800000 */
[----:B--2---:R-:W-:-:S03]  /*a990*/  FMNMX R62, R21, R62, !PT ;  /* 0x0000003e153e7209 */ /* 0x004fc60007800000 */
[----:B------:R-:W1:Y:S04]  /*a9a0*/  SHFL.BFLY PT, R66, R71, 0x2, 0x1f ;  /* 0x0c401f0047427f89 */ /* 0x000e6800000e0000 */
[----:B------:R-:W2:Y:S01]  /*a9b0*/  SHFL.BFLY PT, R73, R62, 0x2, 0x1f ;  /* 0x0c401f003e497f89 */ /* 0x000ea200000e0000 */
[----:B-1----:R-:W-:Y:S02]  /*a9c0*/  FMNMX R21, R71, R66, !PT ;  /* 0x0000004247157209 */ /* 0x002fe40007800000 */
[----:B--2---:R-:W-:Y:S02]  /*a9d0*/  FMNMX R20, R62, R73, !PT ;  /* 0x000000493e147209 */ /* 0x004fe40007800000 */
[----:B------:R-:W-:Y:S02]  /*a9e0*/  FSETP.NEU.AND P2, PT, R21, -INF , PT ;  /* 0xff8000001500780b */ /* 0x000fe40003f4d000 */
[----:B------:R-:W-:-:S02]  /*a9f0*/  FSETP.NEU.AND P3, PT, R20, -INF , PT ;  /* 0xff8000001400780b */ /* 0x000fc40003f6d000 */
[----:B---3--:R-:W-:Y:S02]  /*aa00*/  FSEL R68, R21, RZ, P2 ;  /* 0x000000ff15447208 */ /* 0x008fe40001000000 */
[----:B------:R-:W-:-:S03]  /*aa10*/  FSEL R71, R20, RZ, P3 ;  /* 0x000000ff14477208 */ /* 0x000fc60001800000 */
[----:B------:R-:W-:Y:S02]  /*aa20*/  FADD R62, -R68, R129 ;  /* 0x00000081443e7221 */ /* 0x000fe40000000100 */
[C---:B------:R-:W-:Y:S01]  /*aa30*/  FADD R66, -R71.reuse, R128 ;  /* 0x0000008047427221 */ /* 0x040fe20000000100 */
[----:B------:R-:W-:Y:S01]  /*aa40*/  FMUL R140, R71, UR61 ;  /* 0x0000003d478c7c20 */ /* 0x000fe20008400000 */
[----:B------:R-:W-:Y:S02]  /*aa50*/  FMUL R62, R62, UR61 ;  /* 0x0000003d3e3e7c20 */ /* 0x000fe40008400000 */
[----:B------:R-:W-:Y:S01]  /*aa60*/  FMUL R73, R66, UR61 ;  /* 0x0000003d42497c20 */ /* 0x000fe20008400000 */
[----:B------:R-:W-:Y:S02]  /*aa70*/  FFMA R86, R139, UR61, -R140 ;  /* 0x0000003d8b567c23 */ /* 0x000fe4000800088c */
[----:B------:R-:W-:Y:S02]  /*aa80*/  FSETP.GEU.AND P2, PT, R62, -126, PT ;  /* 0xc2fc00003e00780b */ /* 0x000fe40003f4e000 */
[----:B------:R-:W-:Y:S01]  /*aa90*/  FSETP.GEU.AND P3, PT, R73, -126, PT ;  /* 0xc2fc00004900780b */ /* 0x000fe20003f6e000 */
[----:B----4-:R-:W-:-:S12]  /*aaa0*/  @!P4 BRA `(.L_x_44) ;  /* 0x000000500028c947 */ /* 0x010fd80003800000 */
.L_x_92:
[----:B------:R-:W-:Y:S05]  /*aab0*/  BSYNC B0 ;  /* 0x0000000000007941 */ /* 0x000fea0003800000 */
.L_x_43:
[--C-:B------:R-:W-:Y:S01]  /*aac0*/  FFMA R85, R141, UR61, -R140.reuse ;  /* 0x0000003d8d557c23 */ /* 0x100fe2000800088c */
[----:B------:R-:W-:Y:S01]  /*aad0*/  FMUL R129, R68, UR61 ;  /* 0x0000003d44817c20 */ /* 0x000fe20008400000 */
[----:B------:R-:W-:Y:S01]  /*aae0*/  FSETP.GEU.AND P4, PT, R86, -126, PT ;  /* 0xc2fc00005600780b */ /* 0x000fe20003f8e000 */
[--C-:B------:R-:W-:Y:S01]  /*aaf0*/  FFMA R81, R143, UR61, -R140.reuse ;  /* 0x0000003d8f517c23 */ /* 0x100fe2000800088c */
[----:B------:R-:W-:Y:S01]  /*ab00*/  @!P3 FMUL R73, R73, 0.5 ;  /* 0x3f0000004949b820 */ /* 0x000fe20000400000 */
[----:B------:R-:W-:Y:S01]  /*ab10*/  FSETP.GEU.AND P5, PT, R85, -126, PT ;  /* 0xc2fc00005500780b */ /* 0x000fe20003fae000 */
[--C-:B-1----:R-:W-:Y:S01]  /*ab20*/  FFMA R79, R131, UR61, -R129.reuse ;  /* 0x0000003d834f7c23 */ /* 0x102fe20008000881 */
[--C-:B------:R-:W-:Y:S01]  /*ab30*/  FFMA R131, R28, UR61, -R129.reuse ;  /* 0x0000003d1c837c23 */ /* 0x100fe20008000881 */
[--C-:B------:R-:W-:Y:S01]  /*ab40*/  FFMA R80, R130, UR61, -R129.reuse ;  /* 0x0000003d82507c23 */ /* 0x100fe20008000881 */
[--C-:B------:R-:W-:Y:S01]  /*ab50*/  FFMA R130, R30, UR61, -R129.reuse ;  /* 0x0000003d1e827c23 */ /* 0x100fe20008000881 */
[--C-:B------:R-:W-:Y:S01]  /*ab60*/  FFMA R30, R42, UR61, -R129.reuse ;  /* 0x0000003d2a1e7c23 */ /* 0x100fe20008000881 */
[--C-:B------:R-:W-:Y:S01]  /*ab70*/  FFMA R42, R77, UR61, -R129.reuse ;  /* 0x0000003d4d2a7c23 */ /* 0x100fe20008000881 */
[--C-:B------:R-:W-:Y:S01]  /*ab80*/  FFMA R128, R49, UR61, -R129.reuse ;  /* 0x0000003d31807c23 */ /* 0x100fe20008000881 */
[--C-:B------:R-:W-:Y:S01]  /*ab90*/  FFMA R49, R70, UR61, -R129.reuse ;  /* 0x0000003d46317c23 */ /* 0x100fe20008000881 */
[--C-:B------:R-:W-:Y:S01]  /*aba0*/  FFMA R70, R35, UR61, -R140.reuse ;  /* 0x0000003d23467c23 */ /* 0x100fe2000800088c */
[----:B------:R-:W-:Y:S01]  /*abb0*/  @!P4 FMUL R86, R86, 0.5 ;  /* 0x3f0000005656c820 */ /* 0x000fe20000400000 */
[----:B------:R-:W-:Y:S01]  /*abc0*/  FSETP.GEU.AND P6, PT, R81, -126, PT ;  /* 0xc2fc00005100780b */ /* 0x000fe20003fce000 */
[----:B------:R-:W1:Y:S01]  /*abd0*/  MUFU.EX2 R73, R73 ;  /* 0x0000004900497308 */ /* 0x000e620000000800 */
[----:B------:R-:W-:Y:S01]  /*abe0*/  @!P5 FMUL R85, R85, 0.5 ;  /* 0x3f0000005555d820 */ /* 0x000fe20000400000 */
[----:B------:R-:W-:Y:S01]  /*abf0*/  R2UR UR6, R11 ;  /* 0x000000000b0672ca */ /* 0x000fe200000e0000 */
[--C-:B------:R-:W-:Y:S01]  /*ac00*/  FFMA R139, R39, UR61, -R129.reuse ;  /* 0x0000003d278b7c23 */ /* 0x100fe20008000881 */
[----:B------:R-:W-:Y:S01]  /*ac10*/  @!P2 FMUL R62, R62, 0.5 ;  /* 0x3f0000003e3ea820 */ /* 0x000fe20000400000 */
[--C-:B------:R-:W-:Y:S01]  /*ac20*/  FFMA R82, R31, UR61, -R140.reuse ;  /* 0x0000003d1f527c23 */ /* 0x100fe2000800088c */
[--C-:B------:R-:W-:Y:S01]  /*ac30*/  FFMA R31, R142, UR61, -R129.reuse ;  /* 0x0000003d8e1f7c23 */ /* 0x100fe20008000881 */
[--C-:B------:R-:W-:Y:S01]  /*ac40*/  FFMA R142, R24, UR61, -R140.reuse ;  /* 0x0000003d188e7c23 */ /* 0x100fe2000800088c */
[----:B------:R-:W2:Y:S01]  /*ac50*/  MUFU.EX2 R85, R85 ;  /* 0x0000005500557308 */ /* 0x000ea20000000800 */
[--C-:B------:R-:W-:Y:S01]  /*ac60*/  FFMA R76, R47, UR61, -R129.reuse ;  /* 0x0000003d2f4c7c23 */ /* 0x100fe20008000881 */
[--C-:B------:R-:W-:Y:S01]  /*ac70*/  FFMA R47, R69, UR61, -R129.reuse ;  /* 0x0000003d452f7c23 */ /* 0x100fe20008000881 */
[--C-:B------:R-:W-:Y:S01]  /*ac80*/  FFMA R69, R26, UR61, -R140.reuse ;  /* 0x0000003d1a457c23 */ /* 0x100fe2000800088c */
[----:B------:R-:W-:Y:S01]  /*ac90*/  @!P6 FMUL R81, R81, 0.5 ;  /* 0x3f0000005151e820 */ /* 0x000fe20000400000 */
[----:B------:R-:W-:Y:S01]  /*aca0*/  FFMA R34, R34, UR61, -R140 ;  /* 0x0000003d22227c23 */ /* 0x000fe2000800088c */
[----:B------:R-:W-:Y:S01]  /*acb0*/  FFMA R141, R37, UR61, -R129 ;  /* 0x0000003d258d7c23 */ /* 0x000fe20008000881 */
[----:B------:R-:W-:Y:S01]  /*acc0*/  IMAD.U32 R146, RZ, RZ, UR6 ;  /* 0x00000006ff927e24 */ /* 0x000fe2000f8e00ff */
[----:B------:R-:W3:Y:S01]  /*acd0*/  MUFU.EX2 R86, R86 ;  /* 0x0000005600567308 */ /* 0x000ee20000000800 */
[----:B-1----:R-:W-:Y:S01]  /*ace0*/  @!P3 FMUL R73, R73, R73 ;  /* 0x000000494949b220 */ /* 0x002fe20000400000 */
[----:B------:R-:W-:Y:S01]  /*acf0*/  FSETP.GEU.AND P3, PT, R80, -126, PT ;  /* 0xc2fc00005000780b */ /* 0x000fe20003f6e000 */
[----:B------:R-:W-:Y:S01]  /*ad00*/  IMAD R28, R17, 0x500, R146 ;  /* 0x00000500111c7824 */ /* 0x000fe200078e0292 */
[----:B------:R-:W-:Y:S05]  /*ad10*/  WARPSYNC.ALL ;  /* 0x0000000000007948 */ /* 0x000fea0003800000 */
[----:B--2---:R-:W-:Y:S01]  /*ad20*/  @!P5 FMUL R85, R85, R85 ;  /* 0x000000555555d220 */ /* 0x004fe20000400000 */
[----:B------:R-:W-:Y:S01]  /*ad30*/  FSETP.GEU.AND P5, PT, R131, -126, PT ;  /* 0xc2fc00008300780b */ /* 0x000fe20003fae000 */
[----:B------:R1:W2:Y:S01]  /*ad40*/  MUFU.EX2 R83, R62 ;  /* 0x0000003e00537308 */ /* 0x0002a20000000800 */
[----:B------:R-:W-:-:S02]  /*ad50*/  VIADD R24, R28, 0x200 ;  /* 0x000002001c187836 */ /* 0x000fc40000000000 */
[--C-:B------:R-:W-:Y:S01]  /*ad60*/  FFMA R37, R84, UR61, -R129.reuse ;  /* 0x0000003d54257c23 */ /* 0x100fe20008000881 */
[----:B------:R-:W-:Y:S02]  /*ad70*/  VIADD R26, R28, 0x100 ;  /* 0x000001001c1a7836 */ /* 0x000fe40000000000 */
[----:B------:R-:W-:Y:S01]  /*ad80*/  @!P3 FMUL R80, R80, 0.5 ;  /* 0x3f0000005050b820 */ /* 0x000fe20000400000 */
[--C-:B------:R-:W-:Y:S01]  /*ad90*/  FFMA R78, R41, UR61, -R129.reuse ;  /* 0x0000003d294e7c23 */ /* 0x100fe20008000881 */
[----:B---3--:R-:W-:Y:S01]  /*ada0*/  @!P4 FMUL R86, R86, R86 ;  /* 0x000000565656c220 */ /* 0x008fe20000400000 */
[----:B------:R-:W-:Y:S01]  /*adb0*/  FSETP.GEU.AND P4, PT, R79, -126, PT ;  /* 0xc2fc00004f00780b */ /* 0x000fe20003f8e000 */
[----:B------:R-:W3:Y:S01]  /*adc0*/  MUFU.EX2 R81, R81 ;  /* 0x0000005100517308 */ /* 0x000ee20000000800 */
[--C-:B-1----:R-:W-:Y:S01]  /*add0*/  FFMA R62, R55, UR61, -R129.reuse ;  /* 0x0000003d373e7c23 */ /* 0x102fe20008000881 */
[--C-:B------:R-:W-:Y:S01]  /*ade0*/  FFMA R55, R60, UR61, -R129.reuse ;  /* 0x0000003d3c377c23 */ /* 0x100fe20008000881 */
[----:B------:R-:W-:Y:S01]  /*adf0*/  FFMA R60, R29, UR61, -R140 ;  /* 0x0000003d1d3c7c23 */ /* 0x000fe2000800088c */
[----:B------:R-:W-:Y:S01]  /*ae00*/  @!P5 FMUL R131, R131, 0.5 ;  /* 0x3f0000008383d820 */ /* 0x000fe20000400000 */
[----:B------:R-:W-:Y:S01]  /*ae10*/  MOV R29, 0xc0000010 ;  /* 0xc0000010001d7802 */ /* 0x000fe20000000f00 */
[--C-:B------:R-:W-:Y:S01]  /*ae20*/  FFMA R41, R74, UR61, -R129.reuse ;  /* 0x0000003d4a297c23 */ /* 0x100fe20008000881 */
[----:B------:R-:W-:Y:S01]  /*ae30*/  R2UR UR10, R24 ;  /* 0x00000000180a72ca */ /* 0x000fe200000e0000 */
[----:B------:R-:W1:Y:S01]  /*ae40*/  MUFU.EX2 R77, R131 ;  /* 0x00000083004d7308 */ /* 0x000e620000000800 */
[----:B------:R-:W-:Y:S01]  /*ae50*/  R2UR UR9, R29 ;  /* 0x000000001d0972ca */ /* 0x000fe200000e0000 */
[----:B--2---:R-:W-:Y:S01]  /*ae60*/  @!P2 FMUL R83, R83, R83 ;  /* 0x000000535353a220 */ /* 0x004fe20000400000 */
[----:B------:R-:W-:Y:S01]  /*ae70*/  FSETP.GEU.AND P2, PT, R82, -126, PT ;  /* 0xc2fc00005200780b */ /* 0x000fe20003f4e000 */
[----:B------:R-:W-:Y:S01]  /*ae80*/  @!P4 FMUL R79, R79, 0.5 ;  /* 0x3f0000004f4fc820 */ /* 0x000fe20000400000 */
[----:B------:R-:W-:Y:S01]  /*ae90*/  IADD3 R24, R28, 0x20, RZ ;  /* 0x000000201c187810 */ /* 0x000fe20007ffe0ff */
[----:B------:R-:W-:Y:S01]  /*aea0*/  FFMA R14, R73, R14, R86 ;  /* 0x0000000e490e7223 */ /* 0x000fe20000000056 */
[----:B------:R-:W-:Y:S01]  /*aeb0*/  R2UR UR6, R26 ;  /* 0x000000001a0672ca */ /* 0x000fe200000e0000 */
[----:B------:R-:W2:Y:S01]  /*aec0*/  MUFU.EX2 R80, R80 ;  /* 0x0000005000507308 */ /* 0x000ea20000000800 */
[----:B---3--:R-:W-:Y:S01]  /*aed0*/  @!P6 FMUL R81, R81, R81 ;  /* 0x000000515151e220 */ /* 0x008fe20000400000 */
[----:B------:R-:W-:Y:S01]  /*aee0*/  FSETP.GEU.AND P6, PT, R130, -126, PT ;  /* 0xc2fc00008200780b */ /* 0x000fe20003fce000 */
[----:B------:R-:W-:Y:S01]  /*aef0*/  FFMA R74, R27, UR61, -R140 ;  /* 0x0000003d1b4a7c23 */ /* 0x000fe2000800088c */
[----:B------:R-:W-:Y:S01]  /*af00*/  IADD3 R26, R28, 0x300, RZ ;  /* 0x000003001c1a7810 */ /* 0x000fe20007ffe0ff */
[----:B------:R-:W-:Y:S01]  /*af10*/  FFMA R143, R138, UR61, -R129 ;  /* 0x0000003d8a8f7c23 */ /* 0x000fe20008000881 */
[----:B------:R-:W-:Y:S01]  /*af20*/  R2UR UR22, R24 ;  /* 0x00000000181672ca */ /* 0x000fe200000e0000 */
[----:B------:R-:W-:Y:S01]  /*af30*/  VIADD R24, R28, 0x220 ;  /* 0x000002201c187836 */ /* 0x000fe20000000000 */
[----:B------:R-:W3:Y:S01]  /*af40*/  MUFU.EX2 R79, R79 ;  /* 0x0000004f004f7308 */ /* 0x000ee20000000800 */
[----:B-1----:R-:W-:Y:S01]  /*af50*/  @!P5 FMUL R77, R77, R77 ;  /* 0x0000004d4d4dd220 */ /* 0x002fe20000400000 */
[----:B------:R-:W-:Y:S01]  /*af60*/  FSETP.GEU.AND P5, PT, R70, -126, PT ;  /* 0xc2fc00004600780b */ /* 0x000fe20003fae000 */
[----:B------:R-:W-:Y:S01]  /*af70*/  @!P2 FMUL R82, R82, 0.5 ;  /* 0x3f0000005252a820 */ /* 0x000fe20000400000 */
[----:B------:R-:W-:Y:S01]  /*af80*/  R2UR UR14, R26 ;  /* 0x000000001a0e72ca */ /* 0x000fe200000e0000 */
[----:B------:R-:W-:Y:S01]  /*af90*/  VIADD R26, R28, 0x400 ;  /* 0x000004001c1a7836 */ /* 0x000fe20000000000 */
[----:B------:R-:W-:Y:S01]  /*afa0*/  R2UR UR30, R24 ;  /* 0x00000000181e72ca */ /* 0x000fe200000e0000 */
[----:B------:R-:W-:Y:S01]  /*afb0*/  @!P6 FMUL R130, R130, 0.5 ;  /* 0x3f0000008282e820 */ /* 0x000fe20000400000 */
[----:B------:R-:W-:Y:S01]  /*afc0*/  VIADD R24, R28, 0x420 ;  /* 0x000004201c187836 */ /* 0x000fe20000000000 */
[----:B------:R-:W-:Y:S01]  /*afd0*/  MUFU.EX2 R82, R82 ;  /* 0x0000005200527308 */ /* 0x000fe20000000800 */
[----:B------:R-:W-:Y:S01]  /*afe0*/  R2UR UR18, R26 ;  /* 0x000000001a1272ca */ /* 0x000fe200000e0000 */
[----:B------:R-:W-:-:S02]  /*aff0*/  VIADD R26, R28, 0x120 ;  /* 0x000001201c1a7836 */ /* 0x000fc40000000000 */
[----:B--2---:R-:W-:Y:S01]  /*b000*/  @!P3 FMUL R80, R80, R80 ;  /* 0x000000505050b220 */ /* 0x004fe20000400000 */
[----:B------:R-:W-:Y:S01]  /*b010*/  R2UR UR38, R24 ;  /* 0x00000000182672ca */ /* 0x000fe200000e0000 */
[--C-:B------:R-:W-:Y:S01]  /*b020*/  FFMA R71, R46, UR61, -R129.reuse ;  /* 0x0000003d2e477c23 */ /* 0x100fe20008000881 */
[----:B------:R-:W-:Y:S01]  /*b030*/  @!P5 FMUL R70, R70, 0.5 ;  /* 0x3f0000004646d820 */ /* 0x000fe20000400000 */
[----:B------:R-:W-:Y:S01]  /*b040*/  IADD3 R24, R28, 0x140, RZ ;  /* 0x000001401c187810 */ /* 0x000fe20007ffe0ff */
[----:B---3--:R-:W-:Y:S01]  /*b050*/  @!P4 FMUL R79, R79, R79 ;  /* 0x0000004f4f4fc220 */ /* 0x008fe20000400000 */
[----:B------:R-:W-:Y:S01]  /*b060*/  FSETP.GEU.AND P4, PT, R34, -126, PT ;  /* 0xc2fc00002200780b */ /* 0x000fe20003f8e000 */
[----:B------:R1:W-:Y:S01]  /*b070*/  MUFU.EX2 R84, R130 ;  /* 0x0000008200547308 */ /* 0x0003e20000000800 */
[----:B------:R-:W-:Y:S01]  /*b080*/  R2UR UR26, R26 ;  /* 0x000000001a1a72ca */ /* 0x000fe200000e0000 */
[----:B------:R-:W-:Y:S01]  /*b090*/  FFMA R68, R54, UR61, -R129 ;  /* 0x0000003d36447c23 */ /* 0x000fe20008000881 */
[----:B------:R-:W-:Y:S01]  /*b0a0*/  IADD3 R26, R28, 0x320, RZ ;  /* 0x000003201c1a7810 */ /* 0x000fe20007ffe0ff */
[----:B------:R-:W-:Y:S01]  /*b0b0*/  IMAD.MOV.U32 R27, RZ, RZ, -0x3ffffff0 ;  /* 0xc0000010ff1b7424 */ /* 0x000fe200078e00ff */
[----:B------:R-:W-:Y:S01]  /*b0c0*/  R2UR UR46, R24 ;  /* 0x00000000182e72ca */ /* 0x000fe200000e0000 */
[----:B------:R-:W-:Y:S01]  /*b0d0*/  VIADD R24, R28, 0x240 ;  /* 0x000002401c187836 */ /* 0x000fe20000000000 */
[----:B------:R-:W-:Y:S01]  /*b0e0*/  R2UR UR34, R26 ;  /* 0x000000001a2272ca */ /* 0x000fe200000e0000 */
[----:B------:R-:W2:Y:S01]  /*b0f0*/  MUFU.EX2 R70, R70 ;  /* 0x0000004600467308 */ /* 0x000ea20000000800 */
[----:B------:R-:W-:-:S02]  /*b100*/  VIADD R26, R28, 0x40 ;  /* 0x000000401c1a7836 */ /* 0x000fc40000000000 */
[--C-:B------:R-:W-:Y:S01]  /*b110*/  FFMA R147, R32, UR61, -R129.reuse ;  /* 0x0000003d20937c23 */ /* 0x100fe20008000881 */
[--C-:B------:R-:W-:Y:S01]  /*b120*/  FFMA R66, R36, UR61, -R129.reuse ;  /* 0x0000003d24427c23 */ /* 0x100fe20008000881 */
[----:B------:R-:W-:Y:S01]  /*b130*/  @!P4 FMUL R34, R34, 0.5 ;  /* 0x3f0000002222c820 */ /* 0x000fe20000400000 */
[--C-:B------:R-:W-:Y:S01]  /*b140*/  FFMA R87, R48, UR61, -R129.reuse ;  /* 0x0000003d30577c23 */ /* 0x100fe20008000881 */
[--C-:B------:R-:W-:Y:S01]  /*b150*/  FFMA R54, R61, UR61, -R129.reuse ;  /* 0x0000003d3d367c23 */ /* 0x100fe20008000881 */
[--C-:B------:R-:W-:Y:S01]  /*b160*/  FFMA R46, R67, UR61, -R129.reuse ;  /* 0x0000003d432e7c23 */ /* 0x100fe20008000881 */
[--C-:B------:R-:W-:Y:S01]  /*b170*/  FFMA R39, R144, UR61, -R129.reuse ;  /* 0x0000003d90277c23 */ /* 0x100fe20008000881 */
[--C-:B------:R-:W-:Y:S01]  /*b180*/  FFMA R138, R43, UR61, -R140.reuse ;  /* 0x0000003d2b8a7c23 */ /* 0x100fe2000800088c */
[--C-:B------:R-:W-:Y:S01]  /*b190*/  FFMA R131, R50, UR61, -R140.reuse ;  /* 0x0000003d32837c23 */ /* 0x100fe2000800088c */
[--C-:B-1----:R-:W-:Y:S01]  /*b1a0*/  FFMA R130, R51, UR61, -R140.reuse ;  /* 0x0000003d33827c23 */ /* 0x102fe2000800088c */
[----:B------:R-:W-:Y:S01]  /*b1b0*/  R2UR UR50, R24 ;  /* 0x00000000183272ca */ /* 0x000fe200000e0000 */
[--C-:B------:R-:W-:Y:S01]  /*b1c0*/  FFMA R59, R59, UR61, -R129.reuse ;  /* 0x0000003d3b3b7c23 */ /* 0x100fe20008000881 */
[--C-:B------:R-:W-:Y:S01]  /*b1d0*/  FFMA R58, R58, UR61, -R129.reuse ;  /* 0x0000003d3a3a7c23 */ /* 0x100fe20008000881 */
[--C-:B------:R-:W-:Y:S01]  /*b1e0*/  FFMA R48, R72, UR61, -R129.reuse ;  /* 0x0000003d48307c23 */ /* 0x100fe20008000881 */
[--C-:B------:R-:W-:Y:S01]  /*b1f0*/  FFMA R36, R75, UR61, -R129.reuse ;  /* 0x0000003d4b247c23 */ /* 0x100fe20008000881 */
[----:B--2---:R-:W-:Y:S01]  /*b200*/  @!P5 FMUL R70, R70, R70 ;  /* 0x000000464646d220 */ /* 0x004fe20000400000 */
[----:B------:R-:W-:Y:S01]  /*b210*/  FSETP.GEU.AND P5, PT, R139, -126, PT ;  /* 0xc2fc00008b00780b */ /* 0x000fe20003fae000 */
[----:B------:R-:W-:Y:S01]  /*b220*/  FFMA R32, R145, UR61, -R129 ;  /* 0x0000003d91207c23 */ /* 0x000fe20008000881 */
[--C-:B------:R-:W-:Y:S01]  /*b230*/  FFMA R144, R38, UR61, -R140.reuse ;  /* 0x0000003d26907c23 */ /* 0x100fe2000800088c */
[--C-:B------:R-:W-:Y:S01]  /*b240*/  FFMA R61, R33, UR61, -R140.reuse ;  /* 0x0000003d213d7c23 */ /* 0x100fe2000800088c */
[----:B------:R1:W-:Y:S01]  /*b250*/  MUFU.EX2 R67, R34 ;  /* 0x0000002200437308 */ /* 0x0003e20000000800 */
[--C-:B------:R-:W-:Y:S01]  /*b260*/  FFMA R50, R40, UR61, -R140.reuse ;  /* 0x0000003d28327c23 */ /* 0x100fe2000800088c */
[--C-:B------:R-:W-:Y:S01]  /*b270*/  FFMA R51, R44, UR61, -R140.reuse ;  /* 0x0000003d2c337c23 */ /* 0x100fe2000800088c */
[----:B------:R-:W-:Y:S01]  /*b280*/  FFMA R43, R45, UR61, -R140 ;  /* 0x0000003d2d2b7c23 */ /* 0x000fe2000800088c */
[----:B------:R-:W-:Y:S01]  /*b290*/  FFMA R24, R83, R15, R80 ;  /* 0x0000000f53187223 */ /* 0x000fe20000000050 */
[----:B------:R-:W-:Y:S01]  /*b2a0*/  FADD R14, R14, R85 ;  /* 0x000000550e0e7221 */ /* 0x000fe20000000000 */
[--C-:B------:R-:W-:Y:S01]  /*b2b0*/  FFMA R129, R25, UR61, -R140.reuse ;  /* 0x0000003d19817c23 */ /* 0x100fe2000800088c */
[--C-:B------:R-:W-:Y:S01]  /*b2c0*/  FFMA R137, R137, UR61, -R140.reuse ;  /* 0x0000003d89897c23 */ /* 0x100fe2000800088c */
        /* <DEDUP_REMOVED lines=9> */
[--C-:B------:R-:W-:Y:S01]  /*b360*/  FFMA R35, R65, UR61, -R140.reuse ;  /* 0x0000003d41237c23 */ /* 0x100fe2000800088c */
[--C-:B------:R-:W-:Y:S01]  /*b370*/  FFMA R40, R133, UR61, -R140.reuse ;  /* 0x0000003d85287c23 */ /* 0x100fe2000800088c */
[--C-:B------:R-:W-:Y:S01]  /*b380*/  FFMA R38, R134, UR61, -R140.reuse ;  /* 0x0000003d86267c23 */ /* 0x100fe2000800088c */
[--C-:B------:R-:W-:Y:S01]  /*b390*/  FFMA R33, R135, UR61, -R140.reuse ;  /* 0x0000003d87217c23 */ /* 0x100fe2000800088c */
[----:B-1----:R-:W-:Y:S01]  /*b3a0*/  FFMA R34, R136, UR61, -R140 ;  /* 0x0000003d88227c23 */ /* 0x002fe2000800088c */
[----:B------:R-:W-:Y:S01]  /*b3b0*/  R2UR UR42, R26 ;  /* 0x000000001a2a72ca */ /* 0x000fe200000e0000 */
[----:B------:R-:W-:Y:S01]  /*b3c0*/  IMAD.MOV.U32 R25, RZ, RZ, -0x3ffffff0 ;  /* 0xc0000010ff197424 */ /* 0x000fe200078e00ff */
[C---:B------:R-:W-:Y:S01]  /*b3d0*/  R2UR UR7, R27.reuse ;  /* 0x000000001b0772ca */ /* 0x040fe200000e0000 */
[----:B------:R-:W-:Y:S01]  /*b3e0*/  VIADD R26, R28, 0x340 ;  /* 0x000003401c1a7836 */ /* 0x000fe20000000000 */
[C---:B------:R-:W-:Y:S01]  /*b3f0*/  R2UR UR15, R27.reuse ;  /* 0x000000001b0f72ca */ /* 0x040fe200000e0000 */
[----:B------:R-:W-:Y:S01]  /*b400*/  @!P2 FMUL R82, R82, R82 ;  /* 0x000000525252a220 */ /* 0x000fe20000400000 */
[----:B------:R-:W-:Y:S01]  /*b410*/  R2UR UR19, R27 ;  /* 0x000000001b1372ca */ /* 0x000fe200000e0000 */
[----:B------:R-:W-:Y:S01]  /*b420*/  @!P6 FMUL R84, R84, R84 ;  /* 0x000000545454e220 */ /* 0x000fe20000400000 */
[----:B--2---:R-:W-:Y:S01]  /*b430*/  @!P5 FMUL R29, R29, R29 ;  /* 0x0000001d1d1dd220 */ /* 0x004fe20000400000 */
[----:B------:R-:W-:Y:S01]  /*b440*/  FSETP.GEU.AND P5, PT, R30, -126, PT ;  /* 0xc2fc00001e00780b */ /* 0x000fe20003fae000 */
[----:B------:R-:W-:Y:S01]  /*b450*/  FADD R24, R24, R79 ;  /* 0x0000004f18187221 */ /* 0x000fe20000000000 */
[C---:B------:R-:W-:Y:S01]  /*b460*/  R2UR UR27, R27.reuse ;  /* 0x000000001b1b72ca */ /* 0x040fe200000e0000 */
[-C--:B------:R-:W-:Y:S01]  /*b470*/  FMUL R120, R120, R83.reuse ;  /* 0x0000005378787220 */ /* 0x080fe20000400000 */
[----:B------:R-:W-:Y:S01]  /*b480*/  R2UR UR35, R27 ;  /* 0x000000001b2372ca */ /* 0x000fe200000e0000 */
[-C--:B------:R-:W-:Y:S01]  /*b490*/  FMUL R121, R121, R83.reuse ;  /* 0x0000005379797220 */ /* 0x080fe20000400000 */
[C---:B------:R-:W-:Y:S01]  /*b4a0*/  R2UR UR43, R27.reuse ;  /* 0x000000001b2b72ca */ /* 0x040fe200000e0000 */
[-C--:B------:R-:W-:Y:S01]  /*b4b0*/  FMUL R124, R124, R83.reuse ;  /* 0x000000537c7c7220 */ /* 0x080fe20000400000 */
[----:B------:R-:W-:Y:S01]  /*b4c0*/  R2UR UR55, R27 ;  /* 0x000000001b3772ca */ /* 0x000fe200000e0000 */
[----:B------:R-:W-:Y:S01]  /*b4d0*/  FADD R27, R14, R81 ;  /* 0x000000510e1b7221 */ /* 0x000fe20000000000 */
[----:B------:R-:W-:Y:S01]  /*b4e0*/  R2UR UR8, R28 ;  /* 0x000000001c0872ca */ /* 0x000fe200000e0000 */
[----:B------:R-:W-:Y:S01]  /*b4f0*/  FMUL R125, R125, R83 ;  /* 0x000000537d7d7220 */ /* 0x000fe20000400000 */
[-C--:B------:R-:W-:Y:S01]  /*b500*/  FMUL R122, R122, R73.reuse ;  /* 0x000000497a7a7220 */ /* 0x080fe20000400000 */
[----:B------:R-:W-:Y:S01]  /*b510*/  @!P5 FMUL R30, R30, 0.5 ;  /* 0x3f0000001e1ed820 */ /* 0x000fe20000400000 */
[-C--:B------:R-:W-:Y:S01]  /*b520*/  FMUL R123, R123, R73.reuse ;  /* 0x000000497b7b7220 */ /* 0x080fe20000400000 */
[-C--:B------:R-:W-:Y:S01]  /*b530*/  FMUL R126, R126, R73.reuse ;  /* 0x000000497e7e7220 */ /* 0x080fe20000400000 */
[----:B------:R-:W-:Y:S01]  /*b540*/  FMUL R127, R127, R73 ;  /* 0x000000497f7f7220 */ /* 0x000fe20000400000 */
[----:B------:R1:W2:Y:S01]  /*b550*/  MUFU.EX2 R140, R30 ;  /* 0x0000001e008c7308 */ /* 0x0002a20000000800 */
[C---:B------:R-:W-:Y:S01]  /*b560*/  R2UR UR11, R25.reuse ;  /* 0x00000000190b72ca */ /* 0x040fe200000e0000 */
[----:B------:R-:W-:Y:S01]  /*b570*/  FADD R15, R24, R77 ;  /* 0x0000004d180f7221 */ /* 0x000fe20000000000 */
[C---:B------:R-:W-:Y:S01]  /*b580*/  R2UR UR23, R25.reuse ;  /* 0x00000000191772ca */ /* 0x040fe200000e0000 */
[-C--:B------:R-:W-:Y:S01]  /*b590*/  FMUL R112, R112, R83.reuse ;  /* 0x0000005370707220 */ /* 0x080fe20000400000 */
[----:B------:R-:W-:Y:S01]  /*b5a0*/  R2UR UR31, R25 ;  /* 0x00000000191f72ca */ /* 0x000fe200000e0000 */
[-C--:B------:R-:W-:Y:S01]  /*b5b0*/  FMUL R113, R113, R83.reuse ;  /* 0x0000005371717220 */ /* 0x080fe20000400000 */
[----:B------:R-:W-:Y:S01]  /*b5c0*/  R2UR UR39, R25 ;  /* 0x00000000192772ca */ /* 0x000fe200000e0000 */
[-C--:B------:R-:W-:Y:S01]  /*b5d0*/  FMUL R116, R116, R83.reuse ;  /* 0x0000005374747220 */ /* 0x080fe20000400000 */
[----:B-1----:R-:W-:Y:S01]  /*b5e0*/  IADD3 R30, R28, 0x440, RZ ;  /* 0x000004401c1e7810 */ /* 0x002fe20007ffe0ff */
[----:B------:R-:W-:Y:S01]  /*b5f0*/  FMUL R117, R117, R83 ;  /* 0x0000005375757220 */ /* 0x000fe20000400000 */
[----:B------:R-:W-:Y:S01]  /*b600*/  R2UR UR47, R25 ;  /* 0x00000000192f72ca */ /* 0x000fe200000e0000 */
[-C--:B------:R-:W-:Y:S01]  /*b610*/  FMUL R114, R114, R73.reuse ;  /* 0x0000004972727220 */ /* 0x080fe20000400000 */
[----:B------:R-:W-:Y:S01]  /*b620*/  R2UR UR58, R30 ;  /* 0x000000001e3a72ca */ /* 0x000fe200000e0000 */
[----:B------:R-:W-:Y:S01]  /*b630*/  FADD R30, R27, R82 ;  /* 0x000000521b1e7221 */ /* 0x000fe20000000000 */
[----:B------:R-:W-:Y:S01]  /*b640*/  R2UR UR51, R25 ;  /* 0x00000000193372ca */ /* 0x000fe200000e0000 */
[-C--:B------:R-:W-:Y:S01]  /*b650*/  FMUL R115, R115, R73.reuse ;  /* 0x0000004973737220 */ /* 0x080fe20000400000 */
[----:B------:R-:W-:Y:S01]  /*b660*/  R2UR UR54, R26 ;  /* 0x000000001a3672ca */ /* 0x000fe200000e0000 */
[-C--:B------:R-:W-:Y:S01]  /*b670*/  FMUL R118, R118, R73.reuse ;  /* 0x0000004976767220 */ /* 0x080fe20000400000 */
[----:B------:R-:W-:Y:S01]  /*b680*/  F2FP.BF16.F32.PACK_AB R25, R85, R86 ;  /* 0x000000565519723e */ /* 0x000fe200000010ff */
[----:B------:R-:W-:Y:S01]  /*b690*/  FMUL R119, R119, R73 ;  /* 0x0000004977777220 */ /* 0x000fe20000400000 */
[----:B------:R-:W-:Y:S01]  /*b6a0*/  F2FP.BF16.F32.PACK_AB R27, R82, R81 ;  /* 0x00000051521b723e */ /* 0x000fe200000010ff */
[-C--:B------:R-:W-:Y:S01]  /*b6b0*/  FMUL R104, R104, R83.reuse ;  /* 0x0000005368687220 */ /* 0x080fe20000400000 */
[----:B------:R-:W-:Y:S01]  /*b6c0*/  F2FP.BF16.F32.PACK_AB R24, R79, R80 ;  /* 0x000000504f18723e */ /* 0x000fe200000010ff */
[----:B------:R-:W-:Y:S01]  /*b6d0*/  FMUL R105, R105, R83 ;  /* 0x0000005369697220 */ /* 0x000fe20000400000 */
[----:B------:R-:W-:Y:S01]  /*b6e0*/  F2FP.BF16.F32.PACK_AB R26, R84, R77 ;  /* 0x0000004d541a723e */ /* 0x000fe200000010ff */
[-C--:B------:R-:W-:Y:S01]  /*b6f0*/  FMUL R108, R108, R83.reuse ;  /* 0x000000536c6c7220 */ /* 0x080fe20000400000 */
[----:B------:R-:W-:Y:S01]  /*b700*/  MOV R133, UR7 ;  /* 0x0000000700857c02 */ /* 0x000fe20008000f00 */
[----:B------:R-:W-:Y:S01]  /*b710*/  UMOV UR7, UR9 ;  /* 0x0000000900077c82 */ /* 0x000fe20008000000 */
[----:B------:R-:W-:Y:S01]  /*b720*/  WARPGROUP.ARRIVE ;  /* 0x00000000000079c5 */ /* 0x000fe20000000000 */
[----:B------:R-:W-:Y:S01]  /*b730*/  MOV R134, UR6 ;  /* 0x0000000600867c02 */ /* 0x000fe20008000f00 */
[----:B------:R-:W-:Y:S01]  /*b740*/  UMOV UR6, UR8 ;  /* 0x0000000800067c82 */ /* 0x000fe20008000000 */
[----:B------:R-:W-:Y:S01]  /*b750*/  FMUL R109, R109, R83 ;  /* 0x000000536d6d7220 */ /* 0x000fe20000400000 */
[-C--:B------:R-:W-:Y:S01]  /*b760*/  FMUL R106, R106, R73.reuse ;  /* 0x000000496a6a7220 */ /* 0x080fe20000400000 */
[-C--:B------:R-:W-:Y:S01]  /*b770*/  FMUL R107, R107, R73.reuse ;  /* 0x000000496b6b7220 */ /* 0x080fe20000400000 */
[----:B------:R-:W-:Y:S01]  /*b780*/  HGMMA.64x16x16.F32.BF16 R120, R24, gdesc[UR4].tnspB, R120, gsb0 ;  /* 0x4020000418787df0 */ /* 0x000fe20008001878 */
[----:B------:R-:W-:Y:S01]  /*b790*/  R2UR UR7, R133 ;  /* 0x00000000850772ca */ /* 0x000fe200000e0000 */
[-C--:B------:R-:W-:Y:S01]  /*b7a0*/  FMUL R110, R110, R73.reuse ;  /* 0x000000496e6e7220 */ /* 0x080fe20000400000 */
[----:B------:R-:W-:Y:S01]  /*b7b0*/  R2UR UR6, R134 ;  /* 0x00000000860672ca */ /* 0x000fe200000e0000 */
[----:B------:R-:W-:Y:S01]  /*b7c0*/  FMUL R111, R111, R73 ;  /* 0x000000496f6f7220 */ /* 0x000fe20000400000 */
[-C--:B------:R-:W-:Y:S01]  /*b7d0*/  FMUL R96, R96, R83.reuse ;  /* 0x0000005360607220 */ /* 0x080fe20000400000 */
[-C--:B------:R-:W-:Y:S01]  /*b7e0*/  FMUL R97, R97, R83.reuse ;  /* 0x0000005361617220 */ /* 0x080fe20000400000 */
[-C--:B------:R-:W-:Y:S01]  /*b7f0*/  FMUL R100, R100, R83.reuse ;  /* 0x0000005364647220 */ /* 0x080fe20000400000 */
[----:B------:R-:W-:Y:S01]  /*b800*/  FMUL R101, R101, R83 ;  /* 0x0000005365657220 */ /* 0x000fe20000400000 */
[-C--:B------:R-:W-:Y:S01]  /*b810*/  FMUL R98, R98, R73.reuse ;  /* 0x0000004962627220 */ /* 0x080fe20000400000 */
[-C--:B------:R-:W-:Y:S01]  /*b820*/  FMUL R99, R99, R73.reuse ;  /* 0x0000004963637220 */ /* 0x080fe20000400000 */
[-C--:B------:R-:W-:Y:S01]  /*b830*/  FMUL R102, R102, R73.reuse ;  /* 0x0000004966667220 */ /* 0x080fe20000400000 */
[----:B------:R-:W-:Y:S01]  /*b840*/  FMUL R103, R103, R73 ;  /* 0x0000004967677220 */ /* 0x000fe20000400000 */
[----:B------:R-:W-:Y:S01]  /*b850*/  FSETP.GEU.AND P2, PT, R147, -126, PT ;  /* 0xc2fc00009300780b */ /* 0x000fe20003f4e000 */
[-C--:B------:R-:W-:Y:S01]  /*b860*/  FMUL R88, R88, R83.reuse ;  /* 0x0000005358587220 */ /* 0x080fe20000400000 */
[----:B------:R-:W-:Y:S01]  /*b870*/  FSETP.GEU.AND P3, PT, R143, -126, PT ;  /* 0xc2fc00008f00780b */ /* 0x000fe20003f6e000 */
        /* <DEDUP_REMOVED lines=8> */
[----:B------:R-:W-:Y:S01]  /*b900*/  @!P4 FMUL R67, R67, R67 ;  /* 0x000000434343c220 */ /* 0x000fe20000400000 */
[----:B------:R-:W-:Y:S01]  /*b910*/  FSETP.GEU.AND P4, PT, R142, -126, PT ;  /* 0xc2fc00008e00780b */ /* 0x000fe20003f8e000 */
[----:B------:R-:W-:Y:S01]  /*b920*/  @!P2 FMUL R147, R147, 0.5 ;  /* 0x3f0000009393a820 */ /* 0x000fe20000400000 */
[----:B------:R-:W-:-:S02]  /*b930*/  VIADD R14, R28, 0x60 ;  /* 0x000000601c0e7836 */ /* 0x000fc40000000000 */
[----:B------:R-:W-:Y:S01]  /*b940*/  @!P3 FMUL R143, R143, 0.5 ;  /* 0x3f0000008f8fb820 */ /* 0x000fe20000400000 */
[----:B--2---:R-:W-:Y:S01]  /*b950*/  @!P5 FMUL R140, R140, R140 ;  /* 0x0000008c8c8cd220 */ /* 0x004fe20000400000 */
[----:B------:R-:W1:Y:S01]  /*b960*/  MUFU.EX2 R72, R147 ;  /* 0x0000009300487308 */ /* 0x000e620000000800 */
[----:B------:R-:W-:Y:S02]  /*b970*/  FSETP.GEU.AND P5, PT, R131, -126, PT ;  /* 0xc2fc00008300780b */ /* 0x000fe40003fae000 */
[----:B------:R-:W-:Y:S02]  /*b980*/  IADD3 R6, R6, 0x1, RZ ;  /* 0x0000000106067810 */ /* 0x000fe40007ffe0ff */
[----:B------:R-:W-:Y:S01]  /*b990*/  MOV R135, UR5 ;  /* 0x0000000500877c02 */ /* 0x000fe20008000f00 */
[----:B------:R-:W-:Y:S01]  /*b9a0*/  @!P6 FMUL R66, R66, 0.5 ;  /* 0x3f0000004242e820 */ /* 0x000fe20000400000 */
[----:B------:R-:W-:Y:S01]  /*b9b0*/  MOV R136, UR4 ;  /* 0x0000000400887c02 */ /* 0x000fe20008000f00 */
[----:B------:R-:W2:Y:S01]  /*b9c0*/  MUFU.EX2 R75, R143 ;  /* 0x0000008f004b7308 */ /* 0x000ea20000000800 */
[----:B------:R-:W-:Y:S01]  /*b9d0*/  @!P4 FMUL R142, R142, 0.5 ;  /* 0x3f0000008e8ec820 */ /* 0x000fe20000400000 */
[----:B------:R-:W-:Y:S01]  /*b9e0*/  R2UR UR5, R135 ;  /* 0x00000000870572ca */ /* 0x000fe200000e0000 */
[----:B------:R-:W-:-:S02]  /*b9f0*/  WARPGROUP.DEPBAR.LE gsb0, 0x0 ;  /* 0x00008000000079c5 */ /* 0x000fc40000010000 */
[----:B------:R-:W-:Y:S01]  /*ba00*/  WARPGROUP.ARRIVE ;  /* 0x00000000000079c5 */ /* 0x000fe20000000000 */
[----:B------:R-:W-:Y:S02]  /*ba10*/  @!P5 FMUL R131, R131, 0.5 ;  /* 0x3f0000008383d820 */ /* 0x000fe40000400000 */
[----:B------:R-:W3:Y:S01]  /*ba20*/  MUFU.EX2 R66, R66 ;  /* 0x0000004200427308 */ /* 0x000ee20000000800 */
[----:B-1----:R-:W-:Y:S01]  /*ba30*/  @!P2 FMUL R72, R72, R72 ;  /* 0x000000484848a220 */ /* 0x002fe20000400000 */
[----:B------:R-:W-:-:S05]  /*ba40*/  FSETP.GEU.AND P2, PT, R141, -126, PT ;  /* 0xc2fc00008d00780b */ /* 0x000fca0003f4e000 */
[----:B------:R-:W-:Y:S01]  /*ba50*/  HGMMA.64x16x16.F32.BF16 R112, R24, gdesc[UR4].tnspB, R112, gsb0 ;  /* 0x4020000418707df0 */ /* 0x000fe20008001870 */
[----:B------:R-:W-:Y:S02]  /*ba60*/  R2UR UR6, R14 ;  /* 0x000000000e0672ca */ /* 0x000fe400000e0000 */
[----:B------:R-:W-:Y:S01]  /*ba70*/  R2UR UR4, R136 ;  /* 0x00000000880472ca */ /* 0x000fe200000e0000 */
[----:B------:R-:W1:Y:S01]  /*ba80*/  MUFU.EX2 R64, R142 ;  /* 0x0000008e00407308 */ /* 0x000e620000000800 */
[----:B--2---:R-:W-:Y:S01]  /*ba90*/  @!P3 FMUL R75, R75, R75 ;  /* 0x0000004b4b4bb220 */ /* 0x004fe20000400000 */
[----:B------:R-:W-:Y:S02]  /*baa0*/  FSETP.GEU.AND P3, PT, R144, -126, PT ;  /* 0xc2fc00009000780b */ /* 0x000fe40003f6e000 */
[----:B------:R-:W-:-:S04]  /*bab0*/  @!P2 FMUL R141, R141, 0.5 ;  /* 0x3f0000008d8da820 */ /* 0x000fc80000400000 */
        /* <DEDUP_REMOVED lines=16> */
[----:B------:R-:W-:Y:S01]  /*bbc0*/  WARPGROUP.ARRIVE ;  /* 0x00000000000079c5 */ /* 0x000fe20000000000 */
[----:B-1----:R-:W-:Y:S01]  /*bbd0*/  @!P3 FMUL R63, R63, R63 ;  /* 0x0000003f3f3fb220 */ /* 0x002fe20000400000 */
[----:B------:R-:W-:Y:S01]  /*bbe0*/  FSETP.GEU.AND P3, PT, R138, -126, PT ;  /* 0xc2fc00008a00780b */ /* 0x000fe20003f6e000 */
[----:B------:R1:W3:Y:S01]  /*bbf0*/  MUFU.EX2 R139, R31 ;  /* 0x0000001f008b7308 */ /* 0x0002e20000000800 */
[----:B------:R-:W-:-:S02]  /*bc00*/  @!P5 FMUL R74, R74, 0.5 ;  /* 0x3f0000004a4ad820 */ /* 0x000fc40000400000 */
[----:B------:R-:W-:Y:S04]  /*bc10*/  HGMMA.64x16x16.F32.BF16 R104, R24, gdesc[UR8].tnspB, R104, gsb0 ;  /* 0x4020000818687df0 */ /* 0x000fe80008001868 */
[----:B------:R-:W-:Y:S01]  /*bc20*/  @!P2 FMUL R129, R129, 0.5 ;  /* 0x3f0000008181a820 */ /* 0x000fe20000400000 */
[----:B--2---:R-:W-:Y:S01]  /*bc30*/  @!P6 FMUL R78, R78, R78 ;  /* 0x0000004e4e4ee220 */ /* 0x004fe20000400000 */
[----:B------:R-:W-:Y:S01]  /*bc40*/  FSETP.GEU.AND P6, PT, R137, -126, PT ;  /* 0xc2fc00008900780b */ /* 0x000fe20003fce000 */
[----:B------:R-:W2:Y:S01]  /*bc50*/  MUFU.EX2 R74, R74 ;  /* 0x0000004a004a7308 */ /* 0x000ea20000000800 */
[----:B-1----:R-:W-:Y:S02]  /*bc60*/  IMAD.MOV.U32 R31, RZ, RZ, -0x3ffffff0 ;  /* 0xc0000010ff1f7424 */ /* 0x002fe400078e00ff */
[----:B------:R-:W-:-:S03]  /*bc70*/  @!P3 FMUL R138, R138, 0.5 ;  /* 0x3f0000008a8ab820 */ /* 0x000fc60000400000 */
[----:B------:R-:W-:Y:S01]  /*bc80*/  R2UR UR59, R31 ;  /* 0x000000001f3b72ca */ /* 0x000fe200000e0000 */
[----:B------:R-:W-:Y:S01]  /*bc90*/  FADD R31, R15, R84 ;  /* 0x000000540f1f7221 */ /* 0x000fe20000000000 */
[----:B------:R-:W1:Y:S01]  /*bca0*/  MUFU.EX2 R129, R129 ;  /* 0x0000008100817308 */ /* 0x000e620000000800 */
[----:B------:R-:W-:Y:S01]  /*bcb0*/  MOV R15, 0xc0000010 ;  /* 0xc0000010000f7802 */ /* 0x000fe20000000f00 */
[----:B---3--:R-:W-:Y:S01]  /*bcc0*/  @!P4 FMUL R139, R139, R139 ;  /* 0x0000008b8b8bc220 */ /* 0x008fe20000400000 */
[----:B------:R-:W-:Y:S01]  /*bcd0*/  FADD R14, R31, R72 ;  /* 0x000000481f0e7221 */ /* 0x000fe20000000000 */
[----:B------:R-:W-:Y:S01]  /*bce0*/  @!P6 FMUL R137, R137, 0.5 ;  /* 0x3f0000008989e820 */ /* 0x000fe20000400000 */
[----:B------:R-:W-:Y:S01]  /*bcf0*/  R2UR UR7, R15 ;  /* 0x000000000f0772ca */ /* 0x000fe200000e0000 */
[----:B------:R-:W-:Y:S02]  /*bd00*/  IMAD.MOV.U32 R31, RZ, RZ, -0x3ffffff0 ;  /* 0xc0000010ff1f7424 */ /* 0x000fe400078e00ff */
[----:B------:R-:W-:Y:S01]  /*bd10*/  FADD R15, R14, R75 ;  /* 0x0000004b0e0f7221 */ /* 0x000fe20000000000 */
[----:B------:R-:W3:Y:S01]  /*bd20*/  MUFU.EX2 R138, R138 ;  /* 0x0000008a008a7308 */ /* 0x000ee20000000800 */
[----:B------:R-:W-:Y:S01]  /*bd30*/  FSETP.GEU.AND P4, PT, R128, -126, PT ;  /* 0xc2fc00008000780b */ /* 0x000fe20003f8e000 */
[----:B--2---:R-:W-:Y:S01]  /*bd40*/  @!P5 FMUL R74, R74, R74 ;  /* 0x0000004a4a4ad220 */ /* 0x004fe20000400000 */
[----:B------:R-:W-:Y:S01]  /*bd50*/  FADD R14, R15, R66 ;  /* 0x000000420f0e7221 */ /* 0x000fe20000000000 */
[----:B------:R-:W-:-:S04]  /*bd60*/  FSETP.GEU.AND P5, PT, R59, -126, PT ;  /* 0xc2fc00003b00780b */ /* 0x000fc80003fae000 */
[----:B------:R-:W2:Y:S01]  /*bd70*/  MUFU.EX2 R137, R137 ;  /* 0x0000008900897308 */ /* 0x000ea20000000800 */
[----:B-1----:R-:W-:Y:S01]  /*bd80*/  @!P2 FMUL R129, R129, R129 ;  /* 0x000000818181a220 */ /* 0x002fe20000400000 */
[----:B------:R-:W-:-:S04]  /*bd90*/  FSETP.GEU.AND P2, PT, R132, -126, PT ;  /* 0xc2fc00008400780b */ /* 0x000fc80003f4e000 */
[----:B------:R-:W-:Y:S01]  /*bda0*/  @!P4 FMUL R128, R128, 0.5 ;  /* 0x3f0000008080c820 */ /* 0x000fe20000400000 */
[----:B---3--:R-:W-:Y:S01]  /*bdb0*/  @!P3 FMUL R138, R138, R138 ;  /* 0x0000008a8a8ab220 */ /* 0x008fe20000400000 */
[----:B------:R-:W-:Y:S01]  /*bdc0*/  FSETP.GEU.AND P3, PT, R87, -126, PT ;  /* 0xc2fc00005700780b */ /* 0x000fe20003f6e000 */
[----:B------:R-:W-:-:S03]  /*bdd0*/  @!P5 FMUL R59, R59, 0.5 ;  /* 0x3f0000003b3bd820 */ /* 0x000fc60000400000 */
[----:B------:R-:W1:Y:S01]  /*bde0*/  MUFU.EX2 R128, R128 ;  /* 0x0000008000807308 */ /* 0x000e620000000800 */
[----:B------:R-:W-:Y:S02]  /*bdf0*/  WARPGROUP.DEPBAR.LE gsb0, 0x0 ;  /* 0x00008000000079c5 */ /* 0x000fe40000010000 */
[----:B------:R-:W-:Y:S01]  /*be00*/  WARPGROUP.ARRIVE ;  /* 0x00000000000079c5 */ /* 0x000fe20000000000 */
[----:B------:R-:W-:Y:S01]  /*be10*/  @!P2 FMUL R132, R132, 0.5 ;  /* 0x3f0000008484a820 */ /* 0x000fe20000400000 */
[----:B--2---:R-:W-:Y:S01]  /*be20*/  @!P6 FMUL R137, R137, R137 ;  /* 0x000000898989e220 */ /* 0x004fe20000400000 */
[----:B------:R-:W-:Y:S02]  /*be30*/  FSETP.GEU.AND P6, PT, R130, -126, PT ;  /* 0xc2fc00008200780b */ /* 0x000fe40003fce000 */
[----:B------:R-:W2:Y:S01]  /*be40*/  MUFU.EX2 R59, R59 ;  /* 0x0000003b003b7308 */ /* 0x000ea20000000800 */
[----:B------:R-:W-:Y:S01]  /*be50*/  HGMMA.64x16x16.F32.BF16 R96, R24, gdesc[UR12].tnspB, R96, gsb0 ;  /* 0x4020000c18607df0 */ /* 0x000fe20008001860 */
[----:B------:R-:W-:Y:S01]  /*be60*/  R2UR UR15, R31 ;  /* 0x000000001f0f72ca */ /* 0x000fe200000e0000 */
[----:B------:R-:W-:-:S05]  /*be70*/  @!P3 FMUL R87, R87, 0.5 ;  /* 0x3f0000005757b820 */ /* 0x000fca0000400000 */
        /* <DEDUP_REMOVED lines=18> */
[C---:B------:R-:W-:Y:S01]  /*bfa0*/  FSETP.GEU.AND P6, PT, R68.reuse, -126, PT ;  /* 0xc2fc00004400780b */ /* 0x040fe20003fce000 */
[----:B------:R-:W-:Y:S02]  /*bfb0*/  WARPGROUP.DEPBAR.LE gsb0, 0x0 ;  /* 0x00008000000079c5 */ /* 0x000fe40000010000 */
[----:B------:R-:W-:Y:S02]  /*bfc0*/  WARPGROUP.ARRIVE ;  /* 0x00000000000079c5 */ /* 0x000fe40000000000 */
[----:B------:R-:W-:Y:S01]  /*bfd0*/  @!P3 FMUL R71, R71, 0.5 ;  /* 0x3f0000004747b820 */ /* 0x000fe20000400000 */
[----:B------:R-:W2:Y:S01]  /*bfe0*/  MUFU.EX2 R76, R76 ;  /* 0x0000004c004c7308 */ /* 0x000ea20000000800 */
[----:B---3--:R-:W-:Y:S01]  /*bff0*/  @!P4 FMUL R69, R69, R69 ;  /* 0x000000454545c220 */ /* 0x008fe20000400000 */
[----:B------:R-:W-:Y:S01]  /*c000*/  FSETP.GEU.AND P4, PT, R61, -126, PT ;  /* 0xc2fc00003d00780b */ /* 0x000fe20003f8e000 */
[----:B------:R-:W-:Y:S04]  /*c010*/  HGMMA.64x16x16.F32.BF16 R88, R24, gdesc[UR16].tnspB, R88, gsb0 ;  /* 0x4020001018587df0 */ /* 0x000fe80008001858 */
        /* <DEDUP_REMOVED lines=13> */
[----:B------:R-:W-:Y:S01]  /*c0f0*/  MUFU.EX2 R50, R50 ;  /* 0x0000003200327308 */ /* 0x000fe20000000800 */
[----:B-1----:R-:W-:Y:S01]  /*c100*/  @!P6 FMUL R68, R68, R68 ;  /* 0x000000444444e220 */ /* 0x002fe20000400000 */
[----:B------:R-:W-:-:S05]  /*c110*/  FSETP.GEU.AND P6, PT, R58, -126, PT ;  /* 0xc2fc00003a00780b */ /* 0x000fca0003fce000 */
[----:B------:R-:W-:Y:S01]  /*c120*/  @!P3 FMUL R60, R60, 0.5 ;  /* 0x3f0000003c3cb820 */ /* 0x000fe20000400000 */
[----:B--2---:R-:W-:Y:S01]  /*c130*/  @!P4 FMUL R61, R61, R61 ;  /* 0x0000003d3d3dc220 */ /* 0x004fe20000400000 */
[----:B------:R-:W-:Y:S01]  /*c140*/  FSETP.GEU.AND P4, PT, R55, -126, PT ;  /* 0xc2fc00003700780b */ /* 0x000fe20003f8e000 */
[----:B------:R-:W-:Y:S02]  /*c150*/  WARPGROUP.DEPBAR.LE gsb0, 0x0 ;  /* 0x00008000000079c5 */ /* 0x000fe40000010000 */
[----:B------:R-:W-:Y:S01]  /*c160*/  FADD R25, R30, R67 ;  /* 0x000000431e197221 */ /* 0x000fe20000000000 */
[----:B------:R-:W-:Y:S01]  /*c170*/  F2FP.BF16.F32.PACK_AB R24, R75, R72 ;  /* 0x000000484b18723e */ /* 0x000fe200000010ff */
[----:B------:R-:W1:Y:S01]  /*c180*/  MUFU.EX2 R60, R60 ;  /* 0x0000003c003c7308 */ /* 0x000e620000000800 */
[----:B------:R-:W-:Y:S01]  /*c190*/  F2FP.BF16.F32.PACK_AB R26, R65, R66 ;  /* 0x00000042411a723e */ /* 0x000fe200000010ff */
[----:B------:R-:W-:Y:S01]  /*c1a0*/  FADD R30, R25, R70 ;  /* 0x00000046191e7221 */ /* 0x000fe20000000000 */
[----:B------:R-:W-:Y:S01]  /*c1b0*/  F2FP.BF16.F32.PACK_AB R25, R70, R67 ;  /* 0x000000434619723e */ /* 0x000fe200000010ff */
[----:B------:R-:W-:Y:S01]  /*c1c0*/  FADD R70, R14, R65 ;  /* 0x000000410e467221 */ /* 0x000fe20000000000 */
[----:B------:R-:W-:Y:S01]  /*c1d0*/  F2FP.BF16.F32.PACK_AB R27, R64, R63 ;  /* 0x0000003f401b723e */ /* 0x000fe200000010ff */
[----:B------:R-:W-:Y:S01]  /*c1e0*/  FADD R15, R30, R63 ;  /* 0x0000003f1e0f7221 */ /* 0x000fe20000000000 */
[C---:B------:R-:W-:Y:S01]  /*c1f0*/  VIADD R14, R28.reuse, 0x160 ;  /* 0x000001601c0e7836 */ /* 0x040fe20000000000 */
[----:B------:R-:W2:Y:S01]  /*c200*/  MUFU.EX2 R65, R62 ;  /* 0x0000003e00417308 */ /* 0x000ea20000000800 */
[----:B------:R-:W-:Y:S01]  /*c210*/  WARPGROUP.ARRIVE ;  /* 0x00000000000079c5 */ /* 0x000fe20000000000 */
[----:B------:R-:W-:Y:S01]  /*c220*/  FADD R66, R15, R64 ;  /* 0x000000400f427221 */ /* 0x000fe20000000000 */
[----:B------:R-:W-:Y:S01]  /*c230*/  MOV R15, 0xc0000010 ;  /* 0xc0000010000f7802 */ /* 0x000fe20000000f00 */
[----:B------:R-:W-:Y:S01]  /*c240*/  VIADD R30, R28, 0x260 ;  /* 0x000002601c1e7836 */ /* 0x000fe20000000000 */
[----:B------:R-:W-:Y:S01]  /*c250*/  R2UR UR10, R14 ;  /* 0x000000000e0a72ca */ /* 0x000fe200000e0000 */
[----:B------:R-:W-:Y:S01]  /*c260*/  @!P6 FMUL R58, R58, 0.5 ;  /* 0x3f0000003a3ae820 */ /* 0x000fe20000400000 */
[----:B------:R-:W-:Y:S01]  /*c270*/  HGMMA.64x16x16.F32.BF16 R120, R24, gdesc[UR20].tnspB, R120, gsb0 ;  /* 0x4020001418787df0 */ /* 0x000fe20008001878 */
[----:B------:R-:W-:Y:S01]  /*c280*/  R2UR UR11, R15 ;  /* 0x000000000f0b72ca */ /* 0x000fe200000e0000 */
[----:B------:R-:W-:Y:S01]  /*c290*/  FADD R15, R70, R29 ;  /* 0x0000001d460f7221 */ /* 0x000fe20000000000 */
[----:B------:R-:W-:Y:S01]  /*c2a0*/  R2UR UR14, R30 ;  /* 0x000000001e0e72ca */ /* 0x000fe200000e0000 */
[----:B-1----:R-:W-:Y:S01]  /*c2b0*/  @!P3 FMUL R60, R60, R60 ;  /* 0x0000003c3c3cb220 */ /* 0x002fe20000400000 */
[----:B------:R-:W-:Y:S01]  /*c2c0*/  FSETP.GEU.AND P3, PT, R56, -126, PT ;  /* 0xc2fc00003800780b */ /* 0x000fe20003f6e000 */
[----:B------:R-:W-:Y:S01]  /*c2d0*/  FADD R14, R15, R78 ;  /* 0x0000004e0f0e7221 */ /* 0x000fe20000000000 */
[----:B------:R-:W1:Y:S01]  /*c2e0*/  MUFU.EX2 R58, R58 ;  /* 0x0000003a003a7308 */ /* 0x000e620000000800 */
[----:B------:R-:W-:Y:S01]  /*c2f0*/  @!P4 FMUL R55, R55, 0.5 ;  /* 0x3f0000003737c820 */ /* 0x000fe20000400000 */
[----:B------:R-:W-:Y:S01]  /*c300*/  @!P5 FMUL R50, R50, R50 ;  /* 0x000000323232d220 */ /* 0x000fe20000400000 */
[----:B------:R-:W-:Y:S01]  /*c310*/  FADD R15, R14, R139 ;  /* 0x0000008b0e0f7221 */ /* 0x000fe20000000000 */
[----:B--2---:R-:W-:Y:S01]  /*c320*/  @!P2 FMUL R65, R65, R65 ;  /* 0x000000414141a220 */ /* 0x004fe20000400000 */
[----:B------:R-:W-:-:S02]  /*c330*/  FSETP.GEU.AND P2, PT, R57, -126, PT ;  /* 0xc2fc00003900780b */ /* 0x000fc40003f4e000 */
[----:B------:R-:W-:Y:S01]  /*c340*/  FADD R30, R15, R140 ;  /* 0x0000008c0f1e7221 */ /* 0x000fe20000000000 */
[----:B------:R-:W2:Y:S01]  /*c350*/  MUFU.EX2 R55, R55 ;  /* 0x0000003700377308 */ /* 0x000ea20000000800 */
[----:B------:R-:W-:Y:S02]  /*c360*/  FSETP.GEU.AND P5, PT, R44, -126, PT ;  /* 0xc2fc00002c00780b */ /* 0x000fe40003fae000 */
[----:B------:R-:W-:-:S06]  /*c370*/  @!P3 FMUL R56, R56, 0.5 ;  /* 0x3f0000003838b820 */ /* 0x000fcc0000400000 */
[----:B------:R-:W3:Y:S01]  /*c380*/  MUFU.EX2 R56, R56 ;  /* 0x0000003800387308 */ /* 0x000ee20000000800 */
[----:B------:R-:W-:Y:S01]  /*c390*/  @!P2 FMUL R57, R57, 0.5 ;  /* 0x3f0000003939a820 */ /* 0x000fe20000400000 */
[----:B-1----:R-:W-:Y:S01]  /*c3a0*/  @!P6 FMUL R58, R58, R58 ;  /* 0x0000003a3a3ae220 */ /* 0x002fe20000400000 */
[----:B------:R-:W-:Y:S02]  /*c3b0*/  FSETP.GEU.AND P6, PT, R53, -126, PT ;  /* 0xc2fc00003500780b */ /* 0x000fe40003fce000 */
[----:B------:R-:W-:-:S03]  /*c3c0*/  @!P5 FMUL R44, R44, 0.5 ;  /* 0x3f0000002c2cd820 */ /* 0x000fc60000400000 */
[----:B------:R-:W1:Y:S01]  /*c3d0*/  MUFU.EX2 R57, R57 ;  /* 0x0000003900397308 */ /* 0x000e620000000800 */
[----:B--2---:R-:W-:Y:S01]  /*c3e0*/  @!P4 FMUL R55, R55, R55 ;  /* 0x000000373737c220 */ /* 0x004fe20000400000 */
[----:B------:R-:W-:-:S06]  /*c3f0*/  FSETP.GEU.AND P4, PT, R47, -126, PT ;  /* 0xc2fc00002f00780b */ /* 0x000fcc0003f8e000 */
[----:B------:R-:W-:Y:S01]  /*c400*/  @!P6 FMUL R53, R53, 0.5 ;  /* 0x3f0000003535e820 */ /* 0x000fe20000400000 */
[----:B---3--:R-:W-:Y:S01]  /*c410*/  @!P3 FMUL R56, R56, R56 ;  /* 0x000000383838b220 */ /* 0x008fe20000400000 */
[----:B------:R-:W-:Y:S02]  /*c420*/  WARPGROUP.DEPBAR.LE gsb0, 0x0 ;  /* 0x00008000000079c5 */ /* 0x000fe40000010000 */
[----:B------:R-:W-:Y:S01]  /*c430*/  WARPGROUP.ARRIVE ;  /* 0x00000000000079c5 */ /* 0x000fe20000000000 */
[----:B------:R-:W-:Y:S01]  /*c440*/  FSETP.GEU.AND P3, PT, R46, -126, PT ;  /* 0xc2fc00002e00780b */ /* 0x000fe20003f6e000 */
[----:B------:R-:W2:Y:S01]  /*c450*/  MUFU.EX2 R53, R53 ;  /* 0x0000003500357308 */ /* 0x000ea20000000800 */
[----:B------:R-:W-:Y:S01]  /*c460*/  @!P4 FMUL R47, R47, 0.5 ;  /* 0x3f0000002f2fc820 */ /* 0x000fe20000400000 */
[----:B-1----:R-:W-:Y:S02]  /*c470*/  @!P2 FMUL R57, R57, R57 ;  /* 0x000000393939a220 */ /* 0x002fe40000400000 */
[----:B------:R-:W-:Y:S01]  /*c480*/  HGMMA.64x16x16.F32.BF16 R112, R24, gdesc[UR24].tnspB, R112, gsb0 ;  /* 0x4020001818707df0 */ /* 0x000fe20008001870 */
[----:B------:R-:W-:-:S03]  /*c490*/  FSETP.GEU.AND P2, PT, R52, -126, PT ;  /* 0xc2fc00003400780b */ /* 0x000fc60003f4e000 */
[----:B------:R-:W1:Y:S04]  /*c4a0*/  MUFU.EX2 R47, R47 ;  /* 0x0000002f002f7308 */ /* 0x000e680000000800 */
[----:B------:R-:W-:-:S04]  /*c4b0*/  @!P3 FMUL R46, R46, 0.5 ;  /* 0x3f0000002e2eb820 */ /* 0x000fc80000400000 */
[----:B------:R-:W3:Y:S01]  /*c4c0*/  MUFU.EX2 R44, R44 ;  /* 0x0000002c002c7308 */ /* 0x000ee20000000800 */
[----:B--2---:R-:W-:Y:S01]  /*c4d0*/  @!P6 FMUL R53, R53, R53 ;  /* 0x000000353535e220 */ /* 0x004fe20000400000 */
[----:B------:R-:W-:Y:S01]  /*c4e0*/  FSETP.GEU.AND P6, PT, R51, -126, PT ;  /* 0xc2fc00003300780b */ /* 0x000fe20003fce000 */
[----:B------:R-:W-:-:S05]  /*c4f0*/  @!P2 FMUL R52, R52, 0.5 ;  /* 0x3f0000003434a820 */ /* 0x000fca0000400000 */
[----:B------:R-:W2:Y:S01]  /*c500*/  MUFU.EX2 R46, R46 ;  /* 0x0000002e002e7308 */ /* 0x000ea20000000800 */
        /* <DEDUP_REMOVED lines=8> */
[----:B--2---:R-:W-:Y:S01]  /*c590*/  @!P3 FMUL R46, R46, R46 ;  /* 0x0000002e2e2eb220 */ /* 0x004fe20000400000 */
[----:B------:R-:W-:Y:S01]  /*c5a0*/  FSETP.GEU.AND P3, PT, R49, -126, PT ;  /* 0xc2fc00003100780b */ /* 0x000fe20003f6e000 */
[----:B------:R-:W-:Y:S02]  /*c5b0*/  WARPGROUP.DEPBAR.LE gsb0, 0x0 ;  /* 0x00008000000079c5 */ /* 0x000fe40000010000 */
[----:B------:R-:W-:Y:S01]  /*c5c0*/  WARPGROUP.ARRIVE ;  /* 0x00000000000079c5 */ /* 0x000fe20000000000 */
[----:B-1----:R-:W-:Y:S01]  /*c5d0*/  @!P2 FMUL R52, R52, R52 ;  /* 0x000000343434a220 */ /* 0x002fe20000400000 */
[----:B------:R-:W-:Y:S01]  /*c5e0*/  FSETP.GEU.AND P2, PT, R48, -126, PT ;  /* 0xc2fc00003000780b */ /* 0x000fe20003f4e000 */
[----:B------:R-:W1:Y:S01]  /*c5f0*/  MUFU.EX2 R43, R43 ;  /* 0x0000002b002b7308 */ /* 0x000e620000000800 */
[----:B------:R-:W-:-:S02]  /*c600*/  @!P5 FMUL R36, R36, 0.5 ;  /* 0x3f0000002424d820 */ /* 0x000fc40000400000 */
[----:B------:R-:W-:Y:S04]  /*c610*/  HGMMA.64x16x16.F32.BF16 R104, R24, gdesc[UR28].tnspB, R104, gsb0 ;  /* 0x4020001c18687df0 */ /* 0x000fe80008001868 */
[----:B------:R-:W-:Y:S01]  /*c620*/  @!P3 FMUL R49, R49, 0.5 ;  /* 0x3f0000003131b820 */ /* 0x000fe20000400000 */
[----:B---3--:R-:W-:Y:S01]  /*c630*/  @!P6 FMUL R51, R51, R51 ;  /* 0x000000333333e220 */ /* 0x008fe20000400000 */
[----:B------:R-:W-:Y:S01]  /*c640*/  FSETP.GEU.AND P6, PT, R41, -126, PT ;  /* 0xc2fc00002900780b */ /* 0x000fe20003fce000 */
[----:B------:R-:W2:Y:S02]  /*c650*/  MUFU.EX2 R36, R36 ;  /* 0x0000002400247308 */ /* 0x000ea40000000800 */
[----:B------:R-:W-:-:S06]  /*c660*/  @!P2 FMUL R48, R48, 0.5 ;  /* 0x3f0000003030a820 */ /* 0x000fcc0000400000 */
[----:B------:R-:W3:Y:S01]  /*c670*/  MUFU.EX2 R49, R49 ;  /* 0x0000003100317308 */ /* 0x000ee20000000800 */
[----:B-1----:R-:W-:Y:S01]  /*c680*/  @!P4 FMUL R43, R43, R43 ;  /* 0x0000002b2b2bc220 */ /* 0x002fe20000400000 */
[----:B------:R-:W-:Y:S02]  /*c690*/  FSETP.GEU.AND P4, PT, R35, -126, PT ;  /* 0xc2fc00002300780b */ /* 0x000fe40003f8e000 */
[----:B------:R-:W-:-:S04]  /*c6a0*/  @!P6 FMUL R41, R41, 0.5 ;  /* 0x3f0000002929e820 */ /* 0x000fc80000400000 */
        /* <DEDUP_REMOVED lines=10> */
[C---:B------:R-:W-:Y:S01]  /*c750*/  FSETP.GEU.AND P2, PT, R42.reuse, -126, PT ;  /* 0xc2fc00002a00780b */ /* 0x040fe20003f4e000 */
[----:B------:R-:W-:Y:S02]  /*c760*/  WARPGROUP.DEPBAR.LE gsb0, 0x0 ;  /* 0x00008000000079c5 */ /* 0x000fe40000010000 */
[----:B------:R-:W-:Y:S02]  /*c770*/  WARPGROUP.ARRIVE ;  /* 0x00000000000079c5 */ /* 0x000fe40000000000 */
[----:B------:R-:W-:Y:S01]  /*c780*/  @!P3 FMUL R45, R45, 0.5 ;  /* 0x3f0000002d2db820 */ /* 0x000fe20000400000 */
[----:B--2---:R-:W-:Y:S01]  /*c790*/  @!P6 FMUL R41, R41, R41 ;  /* 0x000000292929e220 */ /* 0x004fe20000400000 */
[----:B------:R-:W-:Y:S01]  /*c7a0*/  FSETP.GEU.AND P6, PT, R39, -126, PT ;  /* 0xc2fc00002700780b */ /* 0x000fe20003fce000 */
[----:B------:R-:W1:Y:S01]  /*c7b0*/  MUFU.EX2 R32, R32 ;  /* 0x0000002000207308 */ /* 0x000e620000000800 */
[----:B------:R-:W-:Y:S04]  /*c7c0*/  HGMMA.64x16x16.F32.BF16 R96, R24, gdesc[UR32].tnspB, R96, gsb0 ;  /* 0x4020002018607df0 */ /* 0x000fe80008001860 */
[----:B------:R-:W-:Y:S01]  /*c7d0*/  @!P2 FMUL R42, R42, 0.5 ;  /* 0x3f0000002a2aa820 */ /* 0x000fe20000400000 */
[----:B---3--:R-:W-:Y:S01]  /*c7e0*/  @!P4 FMUL R35, R35, R35 ;  /* 0x000000232323c220 */ /* 0x008fe20000400000 */
[----:B------:R-:W-:-:S04]  /*c7f0*/  FSETP.GEU.AND P4, PT, R37, -126, PT ;  /* 0xc2fc00002500780b */ /* 0x000fc80003f8e000 */
[----:B------:R-:W2:Y:S01]  /*c800*/  MUFU.EX2 R42, R42 ;  /* 0x0000002a002a7308 */ /* 0x000ea20000000800 */
[----:B------:R-:W-:Y:S01]  /*c810*/  @!P6 FMUL R39, R39, 0.5 ;  /* 0x3f0000002727e820 */ /* 0x000fe20000400000 */
[----:B-1----:R-:W-:-:S06]  /*c820*/  @!P5 FMUL R32, R32, R32 ;  /* 0x000000202020d220 */ /* 0x002fcc0000400000 */
[----:B------:R-:W1:Y:S01]  /*c830*/  MUFU.EX2 R39, R39 ;  /* 0x0000002700277308 */ /* 0x000e620000000800 */
[----:B------:R-:W-:Y:S01]  /*c840*/  @!P4 FMUL R37, R37, 0.5 ;  /* 0x3f0000002525c820 */ /* 0x000fe20000400000 */
[----:B--2---:R-:W-:Y:S01]  /*c850*/  @!P2 FMUL R42, R42, R42 ;  /* 0x0000002a2a2aa220 */ /* 0x004fe20000400000 */
[----:B------:R-:W-:Y:S01]  /*c860*/  FSETP.GEU.AND P2, PT, R40, -126, PT ;  /* 0xc2fc00002800780b */ /* 0x000fe20003f4e000 */
[----:B-1----:R-:W-:Y:S01]  /*c870*/  @!P6 FMUL R39, R39, R39 ;  /* 0x000000272727e220 */ /* 0x002fe20000400000 */
[----:B------:R-:W-:-:S11]  /*c880*/  FSETP.GEU.AND P6, PT, R33, -126, PT ;  /* 0xc2fc00002100780b */ /* 0x000fd60003fce000 */
[----:B------:R-:W-:Y:S01]  /*c890*/  @!P2 FMUL R40, R40, 0.5 ;  /* 0x3f0000002828a820 */ /* 0x000fe20000400000 */
[----:B------:R-:W-:Y:S02]  /*c8a0*/  WARPGROUP.DEPBAR.LE gsb0, 0x0 ;  /* 0x00008000000079c5 */ /* 0x000fe40000010000 */
[----:B------:R-:W-:Y:S01]  /*c8b0*/  WARPGROUP.ARRIVE ;  /* 0x00000000000079c5 */ /* 0x000fe20000000000 */
[----:B------:R-:W-:-:S05]  /*c8c0*/  @!P6 FMUL R33, R33, 0.5 ;  /* 0x3f0000002121e820 */ /* 0x000fca0000400000 */
[----:B------:R-:W-:Y:S01]  /*c8d0*/  HGMMA.64x16x16.F32.BF16 R88, R24, gdesc[UR36].tnspB, R88, gsb0 ;  /* 0x4020002418587df0 */ /* 0x000fe20008001858 */
[----:B------:R-:W1:Y:S02]  /*c8e0*/  MUFU.EX2 R64, R33 ;  /* 0x0000002100407308 */ /* 0x000e640000000800 */
[----:B-1----:R-:W-:Y:S01]  /*c8f0*/  @!P6 FMUL R64, R64, R64 ;  /* 0x000000404040e220 */ /* 0x002fe20000400000 */
[----:B------:R-:W-:Y:S02]  /*c900*/  WARPGROUP.DEPBAR.LE gsb0, 0x0 ;  /* 0x00008000000079c5 */ /* 0x000fe40000010000 */
[----:B------:R-:W-:Y:S01]  /*c910*/  FADD R25, R66, R129 ;  /* 0x0000008142197221 */ /* 0x000fe20000000000 */
[----:B------:R-:W-:Y:S02]  /*c920*/  F2FP.BF16.F32.PACK_AB R24, R78, R29 ;  /* 0x0000001d4e18723e */ /* 0x000fe400000010ff */
[----:B------:R-:W-:Y:S01]  /*c930*/  F2FP.BF16.F32.PACK_AB R26, R140, R139 ;  /* 0x0000008b8c1a723e */ /* 0x000fe200000010ff */
[----:B------:R-:W-:Y:S01]  /*c940*/  FADD R14, R25, R138 ;  /* 0x0000008a190e7221 */ /* 0x000fe20000000000 */
[----:B------:R-:W-:-:S02]  /*c950*/  F2FP.BF16.F32.PACK_AB R25, R138, R129 ;  /* 0x000000818a19723e */ /* 0x000fc400000010ff */
[----:B------:R-:W-:Y:S01]  /*c960*/  F2FP.BF16.F32.PACK_AB R27, R132, R137 ;  /* 0x00000089841b723e */ /* 0x000fe200000010ff */
[----:B------:R-:W-:Y:S01]  /*c970*/  FADD R15, R14, R137 ;  /* 0x000000890e0f7221 */ /* 0x000fe20000000000 */
[----:B------:R-:W-:Y:S02]  /*c980*/  VIADD R14, R28, 0x360 ;  /* 0x000003601c0e7836 */ /* 0x000fe40000000000 */
[----:B------:R-:W-:Y:S01]  /*c990*/  WARPGROUP.ARRIVE ;  /* 0x00000000000079c5 */ /* 0x000fe20000000000 */
[----:B------:R-:W-:Y:S01]  /*c9a0*/  FADD R62, R15, R132 ;  /* 0x000000840f3e7221 */ /* 0x000fe20000000000 */
[----:B------:R-:W-:Y:S02]  /*c9b0*/  MOV R15, 0xc0000010 ;  /* 0xc0000010000f7802 */ /* 0x000fe40000000f00 */
[----:B------:R-:W-:Y:S01]  /*c9c0*/  R2UR UR18, R14 ;  /* 0x000000000e1272ca */ /* 0x000fe200000e0000 */
[----:B------:R-:W-:Y:S01]  /*c9d0*/  VIADD R14, R28, 0x460 ;  /* 0x000004601c0e7836 */ /* 0x000fe20000000000 */
[----:B------:R-:W-:Y:S01]  /*c9e0*/  HGMMA.64x16x16.F32.BF16 R120, R24, gdesc[UR40].tnspB, R120, gsb0 ;  /* 0x4020002818787df0 */ /* 0x000fe20008001878 */
[----:B------:R-:W-:Y:S01]  /*c9f0*/  R2UR UR19, R15 ;  /* 0x000000000f1372ca */ /* 0x000fe200000e0000 */
[----:B------:R-:W-:-:S02]  /*ca00*/  IMAD.MOV.U32 R15, RZ, RZ, -0x3ffffff0 ;  /* 0xc0000010ff0f7424 */ /* 0x000fc400078e00ff */
[----:B------:R-:W-:-:S03]  /*ca10*/  R2UR UR22, R14 ;  /* 0x000000000e1672ca */ /* 0x000fc600000e0000 */
[----:B------:R-:W-:Y:S01]  /*ca20*/  R2UR UR23, R15 ;  /* 0x000000000f1772ca */ /* 0x000fe200000e0000 */
        /* <DEDUP_REMOVED lines=13> */
[----:B------:R-:W-:Y:S01]  /*cb00*/  FADD R25, R30, R87 ;  /* 0x000000571e197221 */ /* 0x000fe20000000000 */
[----:B------:R-:W-:Y:S01]  /*cb10*/  F2FP.BF16.F32.PACK_AB R24, R128, R87 ;  /* 0x000000578018723e */ /* 0x000fe200000010ff */
[----:B------:R-:W1:Y:S01]  /*cb20*/  MUFU.EX2 R30, R45 ;  /* 0x0000002d001e7308 */ /* 0x000e620000000800 */
[----:B------:R-:W-:Y:S01]  /*cb30*/  F2FP.BF16.F32.PACK_AB R27, R74, R69 ;  /* 0x000000454a1b723e */ /* 0x000fe200000010ff */
[----:B------:R-:W-:Y:S01]  /*cb40*/  FADD R15, R25, R128 ;  /* 0x00000080190f7221 */ /* 0x000fe20000000000 */
[----:B------:R-:W-:-:S03]  /*cb50*/  FADD R25, R62, R131 ;  /* 0x000000833e197221 */ /* 0x000fc60000000000 */
[----:B------:R-:W-:Y:S01]  /*cb60*/  FADD R14, R15, R76 ;  /* 0x0000004c0f0e7221 */ /* 0x000fe20000000000 */
[----:B------:R-:W-:Y:S01]  /*cb70*/  FADD R26, R25, R130 ;  /* 0x00000082191a7221 */ /* 0x000fe20000000000 */
[----:B------:R-:W-:Y:S01]  /*cb80*/  F2FP.BF16.F32.PACK_AB R25, R130, R131 ;  /* 0x000000838219723e */ /* 0x000fe200000010ff */
[----:B------:R-:W2:Y:S01]  /*cb90*/  MUFU.EX2 R62, R40 ;  /* 0x00000028003e7308 */ /* 0x000ea20000000800 */
[----:B------:R-:W-:Y:S01]  /*cba0*/  FADD R29, R14, R71 ;  /* 0x000000470e1d7221 */ /* 0x000fe20000000000 */
[----:B------:R-:W-:Y:S01]  /*cbb0*/  FADD R15, R26, R69 ;  /* 0x000000451a0f7221 */ /* 0x000fe20000000000 */
[----:B------:R-:W-:Y:S02]  /*cbc0*/  F2FP.BF16.F32.PACK_AB R26, R71, R76 ;  /* 0x0000004c471a723e */ /* 0x000fe400000010ff */
[----:B------:R-:W-:Y:S01]  /*cbd0*/  IADD3 R14, R28, 0x80, RZ ;  /* 0x000000801c0e7810 */ /* 0x000fe20007ffe0ff */
[----:B------:R-:W-:Y:S01]  /*cbe0*/  FADD R31, R15, R74 ;  /* 0x0000004a0f1f7221 */ /* 0x000fe20000000000 */
[----:B------:R-:W-:Y:S01]  /*cbf0*/  WARPGROUP.ARRIVE ;  /* 0x00000000000079c5 */ /* 0x000fe20000000000 */
[----:B------:R-:W-:-:S02]  /*cc00*/  IMAD.MOV.U32 R15, RZ, RZ, -0x3ffffff0 ;  /* 0xc0000010ff0f7424 */ /* 0x000fc400078e00ff */
[----:B-1----:R-:W-:Y:S01]  /*cc10*/  @!P3 FMUL R30, R30, R30 ;  /* 0x0000001e1e1eb220 */ /* 0x002fe20000400000 */
[----:B------:R-:W-:Y:S01]  /*cc20*/  FSETP.GEU.AND P3, PT, R38, -126, PT ;  /* 0xc2fc00002600780b */ /* 0x000fe20003f6e000 */
[----:B------:R-:W1:Y:S01]  /*cc30*/  MUFU.EX2 R40, R37 ;  /* 0x0000002500287308 */ /* 0x000e620000000800 */
[----:B------:R-:W-:Y:S01]  /*cc40*/  HGMMA.64x16x16.F32.BF16 R120, R24, gdesc[UR4].tnspB, R120, gsb0 ;  /* 0x4020000418787df0 */ /* 0x000fe20008001878 */
[----:B------:R-:W-:Y:S01]  /*cc50*/  R2UR UR6, R14 ;  /* 0x000000000e0672ca */ /* 0x000fe200000e0000 */
[----:B------:R-:W-:Y:S01]  /*cc60*/  VIADD R14, R28, 0x180 ;  /* 0x000001801c0e7836 */ /* 0x000fe20000000000 */
[----:B------:R-:W-:Y:S01]  /*cc70*/  R2UR UR7, R15 ;  /* 0x000000000f0772ca */ /* 0x000fe200000e0000 */
[----:B--2---:R-:W-:Y:S01]  /*cc80*/  @!P2 FMUL R62, R62, R62 ;  /* 0x0000003e3e3ea220 */ /* 0x004fe20000400000 */
[----:B------:R-:W-:Y:S02]  /*cc90*/  MOV R15, 0xc0000010 ;  /* 0xc0000010000f7802 */ /* 0x000fe40000000f00 */
[----:B------:R-:W-:-:S04]  /*cca0*/  FSETP.GEU.AND P2, PT, R34, -126, PT ;  /* 0xc2fc00002200780b */ /* 0x000fc80003f4e000 */
[----:B------:R-:W-:Y:S01]  /*ccb0*/  @!P3 FMUL R38, R38, 0.5 ;  /* 0x3f0000002626b820 */ /* 0x000fe20000400000 */
[----:B-1----:R-:W-:-:S05]  /*ccc0*/  @!P4 FMUL R40, R40, R40 ;  /* 0x000000282828c220 */ /* 0x002fca0000400000 */
[----:B------:R-:W1:Y:S03]  /*ccd0*/  MUFU.EX2 R38, R38 ;  /* 0x0000002600267308 */ /* 0x000e660000000800 */
[----:B------:R-:W-:-:S06]  /*cce0*/  @!P2 FMUL R34, R34, 0.5 ;  /* 0x3f0000002222a820 */ /* 0x000fcc0000400000 */
[----:B------:R-:W2:Y:S01]  /*ccf0*/  MUFU.EX2 R34, R34 ;  /* 0x0000002200227308 */ /* 0x000ea20000000800 */
[----:B-1----:R-:W-:Y:S01]  /*cd00*/  @!P3 FMUL R38, R38, R38 ;  /* 0x000000262626b220 */ /* 0x002fe20000400000 */
[----:B------:R-:W-:Y:S02]  /*cd10*/  WARPGROUP.DEPBAR.LE gsb0, 0x0 ;  /* 0x00008000000079c5 */ /* 0x000fe40000010000 */
[----:B------:R-:W-:Y:S01]  /*cd20*/  WARPGROUP.ARRIVE ;  /* 0x00000000000079c5 */ /* 0x000fe20000000000 */
[----:B--2---:R-:W-:Y:S01]  /*cd30*/  @!P2 FMUL R34, R34, R34 ;  /* 0x000000222222a220 */ /* 0x004fe20000400000 */
[----:B------:R-:W-:-:S04]  /*cd40*/  ISETP.NE.AND P2, PT, R6, 0x4, PT ;  /* 0x000000040600780c */ /* 0x000fc80003f45270 */
[----:B------:R-:W-:Y:S01]  /*cd50*/  HGMMA.64x16x16.F32.BF16 R112, R24, gdesc[UR8].tnspB, R112, gsb0 ;  /* 0x4020000818707df0 */ /* 0x000fe20008001870 */
[----:B------:R-:W-:Y:S01]  /*cd60*/  R2UR UR10, R14 ;  /* 0x000000000e0a72ca */ /* 0x000fe200000e0000 */
[----:B------:R-:W-:Y:S01]  /*cd70*/  VIADD R14, R28, 0x280 ;  /* 0x000002801c0e7836 */ /* 0x000fe20000000000 */
[----:B------:R-:W-:Y:S01]  /*cd80*/  R2UR UR11, R15 ;  /* 0x000000000f0b72ca */ /* 0x000fe200000e0000 */
[----:B------:R-:W-:Y:S01]  /*cd90*/  IMAD.MOV.U32 R15, RZ, RZ, -0x3ffffff0 ;  /* 0xc0000010ff0f7424 */ /* 0x000fe200078e00ff */
[----:B------:R-:W-:Y:S02]  /*cda0*/  WARPGROUP.DEPBAR.LE gsb0, 0x0 ;  /* 0x00008000000079c5 */ /* 0x000fe40000010000 */
[----:B------:R-:W-:-:S06]  /*cdb0*/  WARPGROUP.ARRIVE ;  /* 0x00000000000079c5 */ /* 0x000fcc0000000000 */
[----:B------:R-:W-:Y:S01]  /*cdc0*/  HGMMA.64x16x16.F32.BF16 R104, R24, gdesc[UR12].tnspB, R104, gsb0 ;  /* 0x4020000c18687df0 */ /* 0x000fe20008001868 */
[----:B------:R-:W-:Y:S01]  /*cdd0*/  R2UR UR14, R14 ;  /* 0x000000000e0e72ca */ /* 0x000fe200000e0000 */
[----:B------:R-:W-:Y:S01]  /*cde0*/  VIADD R14, R28, 0xa0 ;  /* 0x000000a01c0e7836 */ /* 0x000fe20000000000 */
[----:B------:R-:W-:Y:S01]  /*cdf0*/  R2UR UR15, R15 ;  /* 0x000000000f0f72ca */ /* 0x000fe200000e0000 */
[----:B------:R-:W-:Y:S01]  /*ce00*/  IMAD.MOV.U32 R15, RZ, RZ, -0x3ffffff0 ;  /* 0xc0000010ff0f7424 */ /* 0x000fe200078e00ff */
[----:B------:R-:W-:Y:S02]  /*ce10*/  WARPGROUP.DEPBAR.LE gsb0, 0x0 ;  /* 0x00008000000079c5 */ /* 0x000fe40000010000 */
[----:B------:R-:W-:-:S06]  /*ce20*/  WARPGROUP.ARRIVE ;  /* 0x00000000000079c5 */ /* 0x000fcc0000000000 */
[----:B------:R-:W-:Y:S03]  /*ce30*/  HGMMA.64x16x16.F32.BF16 R96, R24, gdesc[UR16].tnspB, R96, gsb0 ;  /* 0x4020001018607df0 */ /* 0x000fe60008001860 */
[----:B------:R-:W-:Y:S02]  /*ce40*/  WARPGROUP.DEPBAR.LE gsb0, 0x0 ;  /* 0x00008000000079c5 */ /* 0x000fe40000010000 */
[----:B------:R-:W-:-:S06]  /*ce50*/  WARPGROUP.ARRIVE ;  /* 0x00000000000079c5 */ /* 0x000fcc0000000000 */
[----:B------:R-:W-:Y:S03]  /*ce60*/  HGMMA.64x16x16.F32.BF16 R88, R24, gdesc[UR20].tnspB, R88, gsb0 ;  /* 0x4020001418587df0 */ /* 0x000fe60008001858 */
[----:B------:R-:W-:Y:S02]  /*ce70*/  WARPGROUP.DEPBAR.LE gsb0, 0x0 ;  /* 0x00008000000079c5 */ /* 0x000fe40000010000 */
[C---:B------:R-:W-:Y:S01]  /*ce80*/  VIADD R24, R28.reuse, 0x380 ;  /* 0x000003801c187836 */ /* 0x040fe20000000000 */
[----:B------:R-:W-:Y:S01]  /*ce90*/  IADD3 R26, R28, 0x480, RZ ;  /* 0x000004801c1a7810 */ /* 0x000fe20007ffe0ff */
[----:B------:R-:W-:Y:S01]  /*cea0*/  IMAD.MOV.U32 R25, RZ, RZ, -0x3ffffff0 ;  /* 0xc0000010ff197424 */ /* 0x000fe200078e00ff */
[----:B------:R-:W-:Y:S02]  /*ceb0*/  MOV R27, 0xc0000010 ;  /* 0xc0000010001b7802 */ /* 0x000fe40000000f00 */
[----:B------:R-:W-:-:S02]  /*cec0*/  R2UR UR18, R24 ;  /* 0x00000000181272ca */ /* 0x000fc400000e0000 */
[----:B------:R-:W-:Y:S02]  /*ced0*/  R2UR UR19, R25 ;  /* 0x00000000191372ca */ /* 0x000fe400000e0000 */
[----:B------:R-:W-:Y:S02]  /*cee0*/  R2UR UR22, R26 ;  /* 0x000000001a1672ca */ /* 0x000fe400000e0000 */
[----:B------:R-:W-:Y:S02]  /*cef0*/  R2UR UR23, R27 ;  /* 0x000000001b1772ca */ /* 0x000fe400000e0000 */
[----:B------:R-:W-:Y:S01]  /*cf00*/  F2FP.BF16.F32.PACK_AB R24, R65, R68 ;  /* 0x000000444118723e */ /* 0x000fe200000010ff */
[----:B------:R-:W-:Y:S01]  /*cf10*/  FADD R68, R29, R68 ;  /* 0x000000441d447221 */ /* 0x000fe20000000000 */
[----:B------:R-:W-:Y:S01]  /*cf20*/  F2FP.BF16.F32.PACK_AB R25, R61, R60 ;  /* 0x0000003c3d19723e */ /* 0x000fe200000010ff */
[----:B------:R-:W-:Y:S01]  /*cf30*/  IMAD.MOV.U32 R29, RZ, RZ, -0x3ffffff0 ;  /* 0xc0000010ff1d7424 */ /* 0x000fe200078e00ff */
        /* <DEDUP_REMOVED lines=10> */
[----:B------:R-:W-:Y:S01]  /*cfe0*/  R2UR UR6, R14 ;  /* 0x000000000e0672ca */ /* 0x000fe200000e0000 */
[----:B------:R-:W-:Y:S01]  /*cff0*/  FADD R56, R57, R56 ;  /* 0x0000003839387221 */ /* 0x000fe20000000000 */
[----:B------:R-:W-:Y:S01]  /*d000*/  R2UR UR7, R15 ;  /* 0x000000000f0772ca */ /* 0x000fe200000e0000 */
[----:B------:R-:W-:Y:S01]  /*d010*/  IMAD.MOV.U32 R15, RZ, RZ, -0x3ffffff0 ;  /* 0xc0000010ff0f7424 */ /* 0x000fe200078e00ff */
[----:B------:R-:W-:Y:S01]  /*d020*/  IADD3 R14, R28, 0x1a0, RZ ;  /* 0x000001a01c0e7810 */ /* 0x000fe20007ffe0ff */
[----:B------:R-:W-:-:S02]  /*d030*/  WARPGROUP.DEPBAR.LE gsb0, 0x0 ;  /* 0x00008000000079c5 */ /* 0x000fc40000010000 */
        /* <DEDUP_REMOVED lines=9> */
[----:B------:R-:W-:Y:S02]  /*d0d0*/  R2UR UR14, R14 ;  /* 0x000000000e0e72ca */ /* 0x000fe400000e0000 */
[----:B------:R-:W-:Y:S02]  /*d0e0*/  R2UR UR15, R15 ;  /* 0x000000000f0f72ca */ /* 0x000fe400000e0000 */
[----:B------:R-:W-:Y:S02]  /*d0f0*/  IADD3 R14, R28, 0xc0, RZ ;  /* 0x000000c01c0e7810 */ /* 0x000fe40007ffe0ff */
[----:B------:R-:W-:Y:S01]  /*d100*/  MOV R15, 0xc0000010 ;  /* 0xc0000010000f7802 */ /* 0x000fe20000000f00 */
        /* <DEDUP_REMOVED lines=30> */
[----:B------:R-:W-:Y:S01]  /*d2f0*/  VIADD R14, R28, 0x2c0 ;  /* 0x000002c01c0e7836 */ /* 0x000fe20000000000 */
[----:B------:R-:W-:-:S02]  /*d300*/  R2UR UR7, R15 ;  /* 0x000000000f0772ca */ /* 0x000fc400000e0000 */
[----:B------:R-:W-:Y:S01]  /*d310*/  MOV R15, 0xc0000010 ;  /* 0xc0000010000f7802 */ /* 0x000fe20000000f00 */
[----:B------:R-:W-:Y:S02]  /*d320*/  WARPGROUP.DEPBAR.LE gsb0, 0x0 ;  /* 0x00008000000079c5 */ /* 0x000fe40000010000 */
[----:B------:R-:W-:-:S06]  /*d330*/  WARPGROUP.ARRIVE ;  /* 0x00000000000079c5 */ /* 0x000fcc0000000000 */
[----:B------:R-:W-:Y:S03]  /*d340*/  HGMMA.64x16x16.F32.BF16 R112, R24, gdesc[UR8].tnspB, R112, gsb0 ;  /* 0x4020000818707df0 */ /* 0x000fe60008001870 */
        /* <DEDUP_REMOVED lines=12> */
[----:B------:R-:W-:Y:S01]  /*d410*/  HGMMA.64x16x16.F32.BF16 R88, R24, gdesc[UR20].tnspB, R88, gsb0 ;  /* 0x4020001418587df0 */ /* 0x000fe20008001858 */
[----:B------:R-:W-:Y:S02]  /*d420*/  R2UR UR22, R14 ;  /* 0x000000000e1672ca */ /* 0x000fe400000e0000 */
[----:B------:R-:W-:Y:S02]  /*d430*/  R2UR UR23, R15 ;  /* 0x000000000f1772ca */ /* 0x000fe400000e0000 */
[C---:B------:R-:W-:Y:S02]  /*d440*/  IADD3 R14, R28.reuse, 0xe0, RZ ;  /* 0x000000e01c0e7810 */ /* 0x040fe40007ffe0ff */
[----:B------:R-:W-:Y:S01]  /*d450*/  MOV R15, 0xc0000010 ;  /* 0xc0000010000f7802 */ /* 0x000fe20000000f00 */
[----:B------:R-:W-:Y:S02]  /*d460*/  WARPGROUP.DEPBAR.LE gsb0, 0x0 ;  /* 0x00008000000079c5 */ /* 0x000fe40000010000 */
[----:B------:R-:W-:Y:S01]  /*d470*/  VIADD R24, R28, 0x1c0 ;  /* 0x000001c01c187836 */ /* 0x000fe20000000000 */
[----:B------:R-:W-:-:S02]  /*d480*/  MOV R25, 0xc0000010 ;  /* 0xc000001000197802 */ /* 0x000fc40000000f00 */
[----:B------:R-:W-:Y:S02]  /*d490*/  F2FP.BF16.F32.PACK_AB R26, R42, R41 ;  /* 0x000000292a1a723e */ /* 0x000fe400000010ff */
[----:B------:R-:W-:Y:S01]  /*d4a0*/  R2UR UR10, R24 ;  /* 0x00000000180a72ca */ /* 0x000fe200000e0000 */
[----:B------:R-:W-:Y:S01]  /*d4b0*/  VIADD R24, R28, 0x3c0 ;  /* 0x000003c01c187836 */ /* 0x000fe20000000000 */
[----:B------:R-:W-:Y:S02]  /*d4c0*/  R2UR UR11, R25 ;  /* 0x00000000190b72ca */ /* 0x000fe400000e0000 */
[----:B------:R-:W-:Y:S02]  /*d4d0*/  MOV R25, 0xc0000010 ;  /* 0xc000001000197802 */ /* 0x000fe40000000f00 */
[----:B------:R-:W-:Y:S02]  /*d4e0*/  R2UR UR18, R24 ;  /* 0x00000000181272ca */ /* 0x000fe400000e0000 */
[----:B------:R-:W-:-:S02]  /*d4f0*/  R2UR UR19, R25 ;  /* 0x00000000191372ca */ /* 0x000fc400000e0000 */
[----:B------:R-:W-:Y:S01]  /*d500*/  F2FP.BF16.F32.PACK_AB R24, R49, R48 ;  /* 0x000000303118723e */ /* 0x000fe200000010ff */
[----:B------:R-:W-:Y:S01]  /*d510*/  FADD R48, R47, R48 ;  /* 0x000000302f307221 */ /* 0x000fe20000000000 */
[----:B------:R-:W-:Y:S01]  /*d520*/  F2FP.BF16.F32.PACK_AB R25, R44, R43 ;  /* 0x0000002b2c19723e */ /* 0x000fe200000010ff */
[----:B------:R-:W-:Y:S01]  /*d530*/  FADD R43, R50, R43 ;  /* 0x0000002b322b7221 */ /* 0x000fe20000000000 */
[----:B------:R-:W-:Y:S01]  /*d540*/  F2FP.BF16.F32.PACK_AB R27, R35, R30 ;  /* 0x0000001e231b723e */ /* 0x000fe200000010ff */
[----:B------:R-:W-:Y:S02]  /*d550*/  FADD R48, R48, R49 ;  /* 0x0000003130307221 */ /* 0x000fe40000000000 */
[----:B------:R-:W-:Y:S01]  /*d560*/  FADD R43, R43, R44 ;  /* 0x0000002c2b2b7221 */ /* 0x000fe20000000000 */
[----:B------:R-:W-:Y:S01]  /*d570*/  WARPGROUP.ARRIVE ;  /* 0x00000000000079c5 */ /* 0x000fe20000000000 */
[----:B------:R-:W-:Y:S02]  /*d580*/  FADD R41, R48, R41 ;  /* 0x0000002930297221 */ /* 0x000fe40000000000 */
[----:B------:R-:W-:-:S02]  /*d590*/  FADD R43, R43, R30 ;  /* 0x0000001e2b2b7221 */ /* 0x000fc40000000000 */
[----:B------:R-:W-:Y:S01]  /*d5a0*/  FADD R41, R41, R42 ;  /* 0x0000002a29297221 */ /* 0x000fe20000000000 */
[----:B------:R-:W-:Y:S01]  /*d5b0*/  HGMMA.64x16x16.F32.BF16 R120, R24, gdesc[UR4].tnspB, R120, gsb0 ;  /* 0x4020000418787df0 */ /* 0x000fe20008001878 */
[----:B------:R-:W-:Y:S01]  /*d5c0*/  R2UR UR6, R14 ;  /* 0x000000000e0672ca */ /* 0x000fe200000e0000 */
[----:B------:R-:W-:Y:S01]  /*d5d0*/  VIADD R14, R28, 0x2e0 ;  /* 0x000002e01c0e7836 */ /* 0x000fe20000000000 */
[----:B------:R-:W-:Y:S01]  /*d5e0*/  R2UR UR7, R15 ;  /* 0x000000000f0772ca */ /* 0x000fe200000e0000 */
[----:B------:R-:W-:Y:S02]  /*d5f0*/  IMAD.MOV.U32 R15, RZ, RZ, -0x3ffffff0 ;  /* 0xc0000010ff0f7424 */ /* 0x000fe400078e00ff */
[----:B------:R-:W-:Y:S01]  /*d600*/  FADD R43, R43, R35 ;  /* 0x000000232b2b7221 */ /* 0x000fe20000000000 */
[----:B------:R-:W-:-:S03]  /*d610*/  FADD R41, R41, R36 ;  /* 0x0000002429297221 */ /* 0x000fc60000000000 */
[----:B------:R-:W-:Y:S01]  /*d620*/  FADD R43, R43, R62 ;  /* 0x0000003e2b2b7221 */ /* 0x000fe20000000000 */
[----:B------:R-:W-:-:S03]  /*d630*/  FADD R41, R41, R39 ;  /* 0x0000002729297221 */ /* 0x000fc60000000000 */
[----:B------:R-:W-:Y:S01]  /*d640*/  FADD R43, R43, R38 ;  /* 0x000000262b2b7221 */ /* 0x000fe20000000000 */
[----:B------:R-:W-:-:S03]  /*d650*/  FADD R41, R41, R40 ;  /* 0x0000002829297221 */ /* 0x000fc60000000000 */
[----:B------:R-:W-:Y:S01]  /*d660*/  FADD R43, R43, R64 ;  /* 0x000000402b2b7221 */ /* 0x000fe20000000000 */
[----:B------:R-:W-:Y:S02]  /*d670*/  WARPGROUP.DEPBAR.LE gsb0, 0x0 ;  /* 0x00008000000079c5 */ /* 0x000fe40000010000 */
[----:B------:R-:W-:-:S06]  /*d680*/  WARPGROUP.ARRIVE ;  /* 0x00000000000079c5 */ /* 0x000fcc0000000000 */
[----:B------:R-:W-:Y:S03]  /*d690*/  HGMMA.64x16x16.F32.BF16 R112, R24, gdesc[UR8].tnspB, R112, gsb0 ;  /* 0x4020000818707df0 */ /* 0x000fe60008001870 */
[----:B------:R-:W-:Y:S02]  /*d6a0*/  WARPGROUP.DEPBAR.LE gsb0, 0x0 ;  /* 0x00008000000079c5 */ /* 0x000fe40000010000 */
[----:B------:R-:W-:-:S06]  /*d6b0*/  WARPGROUP.ARRIVE ;  /* 0x00000000000079c5 */ /* 0x000fcc0000000000 */
[----:B------:R-:W-:Y:S01]  /*d6c0*/  HGMMA.64x16x16.F32.BF16 R104, R24, gdesc[UR12].tnspB, R104, gsb0 ;  /* 0x4020000c18687df0 */ /* 0x000fe20008001868 */
[----:B------:R-:W-:Y:S01]  /*d6d0*/  R2UR UR14, R14 ;  /* 0x000000000e0e72ca */ /* 0x000fe200000e0000 */
[----:B------:R-:W-:Y:S01]  /*d6e0*/  FADD R14, R43, R34 ;  /* 0x000000222b0e7221 */ /* 0x000fe20000000000 */
[----:B------:R-:W-:Y:S01]  /*d6f0*/  R2UR UR15, R15 ;  /* 0x000000000f0f72ca */ /* 0x000fe200000e0000 */
[----:B------:R-:W-:Y:S01]  /*d700*/  FADD R15, R41, R32 ;  /* 0x00000020290f7221 */ /* 0x000fe20000000000 */
[----:B------:R-:W-:Y:S02]  /*d710*/  WARPGROUP.DEPBAR.LE gsb0, 0x0 ;  /* 0x00008000000079c5 */ /* 0x000fe40000010000 */
[----:B------:R-:W-:-:S06]  /*d720*/  WARPGROUP.ARRIVE ;  /* 0x00000000000079c5 */ /* 0x000fcc0000000000 */
[----:B------:R-:W-:Y:S03]  /*d730*/  HGMMA.64x16x16.F32.BF16 R96, R24, gdesc[UR16].tnspB, R96, gsb0 ;  /* 0x4020001018607df0 */ /* 0x000fe60008001860 */
[----:B------:R-:W-:Y:S02]  /*d740*/  WARPGROUP.DEPBAR.LE gsb0, 0x0 ;  /* 0x00008000000079c5 */ /* 0x000fe40000010000 */
[----:B------:R-:W-:-:S06]  /*d750*/  WARPGROUP.ARRIVE ;  /* 0x00000000000079c5 */ /* 0x000fcc0000000000 */
[----:B------:R-:W-:Y:S01]  /*d760*/  HGMMA.64x16x16.F32.BF16 R88, R24, gdesc[UR20].tnspB, R88, gsb0 ;  /* 0x4020001418587df0 */ /* 0x000fe20008001858 */
[----:B------:R-:W-:Y:S02]  /*d770*/  R2UR UR23, R29 ;  /* 0x000000001d1772ca */ /* 0x000fe400000e0000 */
        /* <DEDUP_REMOVED lines=9> */
[----:B------:R-:W-:Y:S02]  /*d810*/  F2FP.BF16.F32.PACK_AB R24, R39, R36 ;  /* 0x000000242718723e */ /* 0x000fe400000010ff */
[----:B------:R-:W-:Y:S02]  /*d820*/  F2FP.BF16.F32.PACK_AB R25, R38, R62 ;  /* 0x0000003e2619723e */ /* 0x000fe400000010ff */
[----:B------:R-:W-:-:S02]  /*d830*/  F2FP.BF16.F32.PACK_AB R26, R32, R40 ;  /* 0x00000028201a723e */ /* 0x000fc400000010ff */
[----:B------:R-:W-:Y:S02]  /*d840*/  F2FP.BF16.F32.PACK_AB R27, R34, R64 ;  /* 0x00000040221b723e */ /* 0x000fe400000010ff */
[----:B------:R-:W-:Y:S02]  /*d850*/  IADD3 R28, R28, 0x4e0, RZ ;  /* 0x000004e01c1c7810 */ /* 0x000fe40007ffe0ff */
[----:B------:R-:W-:Y:S02]  /*d860*/  WARPGROUP.ARRIVE ;  /* 0x00000000000079c5 */ /* 0x000fe40000000000 */
[----:B------:R-:W-:-:S04]  /*d870*/  R2UR UR22, R28 ;  /* 0x000000001c1672ca */ /* 0x000fc800000e0000 */
        /* <DEDUP_REMOVED lines=14> */
[----:B------:R-:W-:-:S05]  /*d960*/  SEL R26, R6, RZ, P2 ;  /* 0x000000ff061a7207 */ /* 0x000fca0001000000 */
[----:B------:R-:W-:-:S05]  /*d970*/  IMAD R6, R26, 0x8, R13 ;  /* 0x000000081a067824 */ /* 0x000fca00078e020d */
[----:B------:R-:W-:-:S04]  /*d980*/  PRMT R6, RZ, 0x654, R6 ;  /* 0x00000654ff067816 */ /* 0x000fc80000000006 */
[----:B------:R1:W-:Y:S01]  /*d990*/  SYNCS.ARRIVE.TRANS64.RED.A1T0 RZ, [R6+URZ], RZ ;  /* 0x000000ff06ff79a7 */ /* 0x0003e2000810043f */
[----:B------:R-:W-:Y:S05]  /*d9a0*/  @P1 BRA `(.L_x_45) ;  /* 0x0000000400041947 */ /* 0x000fea0003800000 */
[----:B------:R-:W-:Y:S01]  /*d9b0*/  ISETP.LT.OR P1, PT, R7, 0x1, !P0 ;  /* 0x000000010700780c */ /* 0x000fe20004721670 */
[----:B------:R-:W-:-:S12]  /*d9c0*/  BSSY B0, `(.L_x_46) ;  /* 0x000003e000007945 */ /* 0x000fd80003800000 */
[----:B------:R-:W-:Y:S05]  /*d9d0*/  @P1 BRA `(.L_x_47) ;  /* 0x0000000000f01947 */ /* 0x000fea0003800000 */
[----:B-1----:R-:W-:Y:S02]  /*d9e0*/  LEA R6, R5, R2, 0x3 ;  /* 0x0000000205067211 */ /* 0x002fe400078e18ff */
[----:B------:R-:W-:Y:S02]  /*d9f0*/  SHF.L.U32 R25, R4, 0x1f, RZ ;  /* 0x0000001f04197819 */ /* 0x000fe400000006ff */
[----:B------:R-:W-:Y:S02]  /*da00*/  ISETP.NE.AND P2, PT, R0, RZ, PT ;  /* 0x000000ff0000720c */ /* 0x000fe40003f45270 */
[----:B------:R-:W1:Y:S02]  /*da10*/  SYNCS.PHASECHK.TRANS64.TRYWAIT P1, [R6+URZ+0x16820], R25 ;  /* 0x01682019060075a7 */ /* 0x000e64000802017f */
[----:B-1----:R-:W-:Y:S09]  /*da20*/  @!P1 BRA `(.L_x_48) ;  /* 0x00000020005c9947 */ /* 0x002ff20003800000 */
.L_x_93:
[----:B------:R-:W-:Y:S05]  /*da30*/  @P2 BRA `(.L_x_49) ;  /* 0x0000000000142947 */ /* 0x000fea0003800000 */
[----:B------:R-:W-:Y:S01]  /*da40*/  ISETP.NE.AND P1, PT, R23, RZ, PT ;  /* 0x000000ff1700720c */ /* 0x000fe20003f25270 */
[----:B-1----:R-:W-:-:S04]  /*da50*/  IMAD.MOV.U32 R25, RZ, RZ, 0x5000 ;  /* 0x00005000ff197424 */ /* 0x002fc800078e00ff */
[----:B------:R2:W-:Y:S08]  /*da60*/  SYNCS.ARRIVE.TRANS64 RZ, [R6+URZ+0x16800], R25 ;  /* 0x0168001906ff79a7 */ /* 0x0005f0000800003f */
[----:B------:R-:W-:Y:S05]  /*da70*/  @!P1 BRA `(.L_x_49) ;  /* 0x0000000000049947 */ /* 0x000fea0003800000 */
[----:B------:R-:W-:Y:S01]  /*da80*/  BPT.TRAP 0x1 ;  /* 0x000000040000795c */ /* 0x000fe20000300000 */
.L_x_49:
[C---:B------:R-:W-:Y:S01]  /*da90*/  IMAD R24, R5.reuse, 0x5000, R2 ;  /* 0x0000500005187824 */ /* 0x040fe200078e0202 */
        /* <DEDUP_REMOVED lines=47> */
[----:B--2---:R-:W-:Y:S01]  /*dd90*/  NOP ;  /* 0x0000000000007918 */ /* 0x004fe20000000000 */
.L_x_47:
[----:B------:R-:W-:Y:S05]  /*dda0*/  BSYNC B0 ;  /* 0x0000000000007941 */ /* 0x000fea0003800000 */
.L_x_46:
[----:B------:R-:W-:-:S07]  /*ddb0*/  IADD3 R7, R7, -0x1, RZ ;  /* 0xffffffff07077810 */ /* 0x000fce0007ffe0ff */
.L_x_45:
[----:B------:R-:W-:Y:S01]  /*ddc0*/  ISETP.GT.AND P3, PT, R22, 0x1, PT ;  /* 0x000000011600780c */ /* 0x000fe20003f64270 */
[----:B------:R-:W-:Y:S01]  /*ddd0*/  VIADD R17, R17, 0x1 ;  /* 0x0000000111117836 */ /* 0x000fe20000000000 */
[----:B-1----:R-:W-:Y:S01]  /*dde0*/  IADD3 R6, R26, 0x1, RZ ;  /* 0x000000011a067810 */ /* 0x002fe20007ffe0ff */
[----:B------:R-:W-:Y:S01]  /*ddf0*/  VIADD R22, R22, 0xffffffff ;  /* 0xffffffff16167836 */ /* 0x000fe20000000000 */
[----:B------:R-:W-:Y:S01]  /*de00*/  IADD3 R12, R12, 0x80, RZ ;  /* 0x000000800c0c7810 */ /* 0x000fe20007ffe0ff */
[----:B------:R-:W-:Y:S01]  /*de10*/  IMAD.MOV.U32 R129, RZ, RZ, R21 ;  /* 0x000000ffff817224 */ /* 0x000fe200078e0015 */
[----:B------:R-:W-:Y:S02]  /*de20*/  ISETP.NE.AND P1, PT, R17, 0x4, PT ;  /* 0x000000041100780c */ /* 0x000fe40003f25270 */
[----:B------:R-:W-:Y:S02]  /*de30*/  ISETP.NE.AND P2, PT, R6, 0x4, PT ;  /* 0x000000040600780c */ /* 0x000fe40003f45270 */
[----:B------:R-:W-:-:S02]  /*de40*/  SEL R24, RZ, 0x1, P1 ;  /* 0x00000001ff187807 */ /* 0x000fc40000800000 */
[----:B------:R-:W-:Y:S02]  /*de50*/  MOV R128, R20 ;  /* 0x0000001400807202 */ /* 0x000fe40000000f00 */
[----:B------:R-:W-:Y:S02]  /*de60*/  LOP3.LUT R3, R3, R24, RZ, 0x3c, !PT ;  /* 0x0000001803037212 */ /* 0x000fe400078e3cff */
[----:B------:R-:W-:Y:S02]  /*de70*/  SEL R17, R17, RZ, P1 ;  /* 0x000000ff11117207 */ /* 0x000fe40000800000 */
[----:B------:R-:W-:Y:S01]  /*de80*/  SEL R6, R6, RZ, P2 ;  /* 0x000000ff06067207 */ /* 0x000fe20001000000 */
[----:B------:R-:W-:Y:S06]  /*de90*/  @P3 BRA `(.L_x_50) ;  /* 0xffffffb400c83947 */ /* 0x000fec000383ffff */
.L_x_37:
[----:B------:R-:W-:Y:S05]  /*dea0*/  WARPSYNC.ALL ;  /* 0x0000000000007948 */ /* 0x000fea0003800000 */
[----:B------:R-:W2:Y:S01]  /*deb0*/  SHFL.BFLY PT, R0, R15, 0x1, 0x1f ;  /* 0x0c201f000f007f89 */ /* 0x000ea200000e0000 */
[----:B------:R-:W-:Y:S01]  /*dec0*/  BSSY B0, `(.L_x_51) ;  /* 0x0000023000007945 */ /* 0x000fe20003800000 */
[----:B------:R-:W-:Y:S01]  /*ded0*/  IMAD.MOV.U32 R7, RZ, RZ, 0x7f800000 ;  /* 0x7f800000ff077424 */ /* 0x000fe200078e00ff */
[----:B------:R-:W-:Y:S01]  /*dee0*/  MOV R8, 0x3f800000 ;  /* 0x3f80000000087802 */ /* 0x000fe20000000f00 */
[----:B------:R-:W3:Y:S01]  /*def0*/  SHFL.BFLY PT, R3, R14, 0x1, 0x1f ;  /* 0x0c201f000e037f89 */ /* 0x000ee200000e0000 */
[----:B------:R-:W-:Y:S01]  /*df00*/  IMAD.MOV.U32 R4, RZ, RZ, 0x3f800000 ;  /* 0x3f800000ff047424 */ /* 0x000fe200078e00ff */
[----:B------:R-:W-:Y:S01]  /*df10*/  MOV R9, 0x7f800000 ;  /* 0x7f80000000097802 */ /* 0x000fe20000000f00 */
[----:B--2---:R-:W-:Y:S01]  /*df20*/  FADD R0, R0, R15 ;  /* 0x0000000f00007221 */ /* 0x004fe20000000000 */
[----:B---3--:R-:W-:-:S04]  /*df30*/  FADD R17, R3, R14 ;  /* 0x0000000e03117221 */ /* 0x008fc80000000000 */
[----:B------:R-:W2:Y:S04]  /*df40*/  SHFL.BFLY PT, R5, R0, 0x2, 0x1f ;  /* 0x0c401f0000057f89 */ /* 0x000ea800000e0000 */
[----:B------:R-:W3:Y:S01]  /*df50*/  SHFL.BFLY PT, R22, R17, 0x2, 0x1f ;  /* 0x0c401f0011167f89 */ /* 0x000ee200000e0000 */
[C---:B--2---:R-:W-:Y:S01]  /*df60*/  FSETP.NE.AND P0, PT, R0.reuse, -R5, PT ;  /* 0x800000050000720b */ /* 0x044fe20003f05000 */
[----:B------:R-:W-:Y:S01]  /*df70*/  FADD R3, R0, R5 ;  /* 0x0000000500037221 */ /* 0x000fe20000000000 */
[----:B---3--:R-:W-:-:S11]  /*df80*/  FADD R6, R17, R22 ;  /* 0x0000001611067221 */ /* 0x008fd60000000000 */
[----:B------:R-:W-:Y:S05]  /*df90*/  @!P0 BRA `(.L_x_52) ;  /* 0x0000000000548947 */ /* 0x000fea0003800000 */
[----:B------:R-:W-:Y:S01]  /*dfa0*/  VIADD R0, R3, 0x1800000 ;  /* 0x0180000003007836 */ /* 0x000fe20000000000 */
[----:B------:R-:W-:Y:S04]  /*dfb0*/  BSSY B1, `(.L_x_53) ;  /* 0x000000c000017945 */ /* 0x000fe80003800000 */
[----:B------:R-:W-:-:S04]  /*dfc0*/  LOP3.LUT R0, R0, 0x7f800000, RZ, 0xc0, !PT ;  /* 0x7f80000000007812 */ /* 0x000fc800078ec0ff */
[----:B------:R-:W-:-:S13]  /*dfd0*/  ISETP.GT.U32.AND P0, PT, R0, 0x1ffffff, PT ;  /* 0x01ffffff0000780c */ /* 0x000fda0003f04070 */
[----:B------:R-:W-:Y:S05]  /*dfe0*/  @P0 BRA `(.L_x_54) ;  /* 0x0000000000100947 */ /* 0x000fea0003800000 */
[----:B------:R-:W-:-:S07]  /*dff0*/  MOV R14, 0xe010 ;  /* 0x0000e010000e7802 */ /* 0x000fce0000000f00 */
[----:B-1----:R-:W-:Y:S05]  /*e000*/  CALL.REL.NOINC `($__internal_0_$__cuda_sm20_rcp_rn_f32_slowpath) ;  /* 0x0000001800f87944 */ /* 0x002fea0003c00000 */
[----:B------:R-:W-:Y:S01]  /*e010*/  MOV R4, R0 ;  /* 0x0000000000047202 */ /* 0x000fe20000000f00 */
[----:B------:R-:W-:Y:S06]  /*e020*/  BRA `(.L_x_55) ;  /* 0x0000000000107947 */ /* 0x000fec0003800000 */
.L_x_54:
[----:B------:R-:W2:Y:S02]  /*e030*/  MUFU.RCP R4, R3 ;  /* 0x0000000300047308 */ /* 0x000ea40000001000 */
[----:B--2---:R-:W-:-:S04]  /*e040*/  FFMA R0, R3, R4, -1 ;  /* 0xbf80000003007423 */ /* 0x004fc80000000004 */
[----:B------:R-:W-:-:S04]  /*e050*/  FADD.FTZ R5, -R0, -RZ ;  /* 0x800000ff00057221 */ /* 0x000fc80000010100 */
[----:B------:R-:W-:-:S07]  /*e060*/  FFMA R4, R4, R5, R4 ;  /* 0x0000000504047223 */ /* 0x000fce0000000004 */
.L_x_55:
[----:B------:R-:W-:Y:S05]  /*e070*/  BSYNC B1 ;  /* 0x0000000000017941 */ /* 0x000fea0003800000 */
.L_x_53:
[----:B------:R-:W-:Y:S01]  /*e080*/  FSETP.GEU.AND P0, PT, |R3|, 1.175494350822287508e-38, PT ;  /* 0x008000000300780b */ /* 0x000fe20003f0e200 */
[----:B------:R-:W-:-:S12]  /*e090*/  ULDC UR6, c[0x0][0x600] ;  /* 0x0001800000067ab9 */ /* 0x000fd80000000800 */
[----:B------:R-:W-:-:S04]  /*e0a0*/  @!P0 FMUL R3, R3, 16777216 ;  /* 0x4b80000003038820 */ /* 0x000fc80000400000 */
[----:B------:R-:W2:Y:S02]  /*e0b0*/  MUFU.LG2 R0, R3 ;  /* 0x0000000300007308 */ /* 0x000ea40000000c00 */
[----:B--2---:R-:W-:-:S04]  /*e0c0*/  @!P0 FADD R0, R0, -24 ;  /* 0xc1c0000000008421 */ /* 0x004fc80000000000 */
[----:B------:R-:W-:-:S04]  /*e0d0*/  FMUL R0, R0, 0.69314718246459960938 ;  /* 0x3f31721800007820 */ /* 0x000fc80000400000 */
[----:B------:R-:W-:-:S07]  /*e0e0*/  FFMA R9, R21, UR6, R0 ;  /* 0x0000000615097c23 */ /* 0x000fce0008000000 */
.L_x_52:
[----:B------:R-:W-:Y:S05]  /*e0f0*/  BSYNC B0 ;  /* 0x0000000000007941 */ /* 0x000fea0003800000 */
.L_x_51:
[----:B------:R-:W-:Y:S01]  /*e100*/  FSETP.NE.AND P0, PT, R17, -R22, PT ;  /* 0x800000161100720b */ /* 0x000fe20003f05000 */
[----:B------:R-:W-:Y:S01]  /*e110*/  ULDC UR4, c[0x0][0x608] ;  /* 0x0001820000047ab9 */ /* 0x000fe20000000800 */
[----:B------:R-:W-:Y:S01]  /*e120*/  BSSY B0, `(.L_x_56) ;  /* 0x000002d000007945 */ /* 0x000fe20003800000 */
[----:B------:R-:W-:-:S04]  /*e130*/  FMUL R4, R4, UR4 ;  /* 0x0000000404047c20 */ /* 0x000fc80008400000 */
[-C--:B------:R-:W-:Y:S01]  /*e140*/  FMUL R120, R120, R4.reuse ;  /* 0x0000000478787220 */ /* 0x080fe20000400000 */
        /* <DEDUP_REMOVED lines=18> */
[----:B------:R-:W-:Y:S01]  /*e270*/  FMUL R93, R93, R4 ;  /* 0x000000045d5d7220 */ /* 0x000fe20000400000 */
[----:B------:R-:W-:Y:S06]  /*e280*/  @!P0 BRA `(.L_x_57) ;  /* 0x0000000000588947 */ /* 0x000fec0003800000 */
[----:B------:R-:W-:Y:S01]  /*e290*/  VIADD R0, R6, 0x1800000 ;  /* 0x0180000006007836 */ /* 0x000fe20000000000 */
[----:B------:R-:W-:Y:S04]  /*e2a0*/  BSSY B1, `(.L_x_58) ;  /* 0x000000d000017945 */ /* 0x000fe80003800000 */
[----:B------:R-:W-:-:S04]  /*e2b0*/  LOP3.LUT R0, R0, 0x7f800000, RZ, 0xc0, !PT ;  /* 0x7f80000000007812 */ /* 0x000fc800078ec0ff */
[----:B------:R-:W-:-:S13]  /*e2c0*/  ISETP.GT.U32.AND P0, PT, R0, 0x1ffffff, PT ;  /* 0x01ffffff0000780c */ /* 0x000fda0003f04070 */
[----:B------:R-:W-:Y:S05]  /*e2d0*/  @P0 BRA `(.L_x_59) ;  /* 0x0000000000140947 */ /* 0x000fea0003800000 */
[----:B------:R-:W-:Y:S02]  /*e2e0*/  MOV R3, R6 ;  /* 0x0000000600037202 */ /* 0x000fe40000000f00 */
[----:B------:R-:W-:-:S07]  /*e2f0*/  MOV R14, 0xe310 ;  /* 0x0000e310000e7802 */ /* 0x000fce0000000f00 */
[----:B-1----:R-:W-:Y:S05]  /*e300*/  CALL.REL.NOINC `($__internal_0_$__cuda_sm20_rcp_rn_f32_slowpath) ;  /* 0x0000001800387944 */ /* 0x002fea0003c00000 */
[----:B------:R-:W-:Y:S01]  /*e310*/  IMAD.MOV.U32 R8, RZ, RZ, R0 ;  /* 0x000000ffff087224 */ /* 0x000fe200078e0000 */
[----:B------:R-:W-:Y:S06]  /*e320*/  BRA `(.L_x_60) ;  /* 0x0000000000107947 */ /* 0x000fec0003800000 */
.L_x_59:
[----:B------:R-:W2:Y:S02]  /*e330*/  MUFU.RCP R3, R6 ;  /* 0x0000000600037308 */ /* 0x000ea40000001000 */
[----:B--2---:R-:W-:-:S04]  /*e340*/  FFMA R0, R6, R3, -1 ;  /* 0xbf80000006007423 */ /* 0x004fc80000000003 */
[----:B------:R-:W-:-:S04]  /*e350*/  FADD.FTZ R0, -R0, -RZ ;  /* 0x800000ff00007221 */ /* 0x000fc80000010100 */
[----:B------:R-:W-:-:S07]  /*e360*/  FFMA R8, R3, R0, R3 ;  /* 0x0000000003087223 */ /* 0x000fce0000000003 */
.L_x_60:
[----:B------:R-:W-:Y:S05]  /*e370*/  BSYNC B1 ;  /* 0x0000000000017941 */ /* 0x000fea0003800000 */
.L_x_58:
[----:B------:R-:W-:Y:S01]  /*e380*/  FSETP.GEU.AND P0, PT, |R6|, 1.175494350822287508e-38, PT ;  /* 0x008000000600780b */ /* 0x000fe20003f0e200 */
[----:B------:R-:W-:-:S12]  /*e390*/  ULDC UR4, c[0x0][0x600] ;  /* 0x0001800000047ab9 */ /* 0x000fd80000000800 */
[----:B------:R-:W-:-:S04]  /*e3a0*/  @!P0 FMUL R6, R6, 16777216 ;  /* 0x4b80000006068820 */ /* 0x000fc80000400000 */
[----:B------:R-:W2:Y:S02]  /*e3b0*/  MUFU.LG2 R0, R6 ;  /* 0x0000000600007308 */ /* 0x000ea40000000c00 */
[----:B--2---:R-:W-:-:S04]  /*e3c0*/  @!P0 FADD R0, R0, -24 ;  /* 0xc1c0000000008421 */ /* 0x004fc80000000000 */
[----:B------:R-:W-:-:S04]  /*e3d0*/  FMUL R7, R0, 0.69314718246459960938 ;  /* 0x3f31721800077820 */ /* 0x000fc80000400000 */
[----:B------:R-:W-:-:S07]  /*e3e0*/  FFMA R7, R20, UR4, R7 ;  /* 0x0000000414077c23 */ /* 0x000fce0008000007 */
.L_x_57:
[----:B------:R-:W-:Y:S05]  /*e3f0*/  BSYNC B0 ;  /* 0x0000000000007941 */ /* 0x000fea0003800000 */
.L_x_56:
[C---:B------:R-:W-:Y:S01]  /*e400*/  LOP3.LUT P0, R19, R16.reuse, 0x3, RZ, 0xc0, !PT ;  /* 0x0000000310137812 */ /* 0x040fe2000780c0ff */
[----:B------:R-:W-:Y:S01]  /*e410*/  ULDC UR4, c[0x0][0x608] ;  /* 0x0001820000047ab9 */ /* 0x000fe20000000800 */
[----:B------:R-:W-:Y:S01]  /*e420*/  LOP3.LUT R17, R16, 0x7f, RZ, 0xc0, !PT ;  /* 0x0000007f10117812 */ /* 0x000fe200078ec0ff */
[----:B------:R-:W-:Y:S01]  /*e430*/  FMUL R8, R8, UR4 ;  /* 0x0000000408087c20 */ /* 0x000fe20008400000 */
[----:B------:R-:W-:Y:S01]  /*e440*/  ULDC.64 UR8, c[0x0][0x208] ;  /* 0x0000820000087ab9 */ /* 0x000fe20000000a00 */
[----:B------:R-:W-:Y:S01]  /*e450*/  BSSY B0, `(.L_x_61) ;  /* 0x0000020000007945 */ /* 0x000fe20003800000 */
[----:B------:R-:W-:Y:S01]  /*e460*/  SHF.R.U32.HI R18, RZ, 0x5, R17 ;  /* 0x00000005ff127819 */ /* 0x000fe20000011611 */
        /* <DEDUP_REMOVED lines=8> */
[----:B------:R-:W-:Y:S06]  /*e4f0*/  @P0 BRA `(.L_x_62) ;  /* 0x0000000000540947 */ /* 0x000fec0003800000 */
[----:B------:R-:W2:Y:S01]  /*e500*/  S2UR UR4, SR_CTAID.X ;  /* 0x00000000000479c3 */ /* 0x000ea20000002500 */
[----:B------:R-:W-:Y:S02]  /*e510*/  SHF.R.U32.HI R0, RZ, 0x2, R16 ;  /* 0x00000002ff007819 */ /* 0x000fe40000011610 */
[----:B------:R-:W-:Y:S02]  /*e520*/  SHF.L.U32 R3, R18, 0x4, RZ ;  /* 0x0000000412037819 */ /* 0x000fe400000006ff */
[----:B------:R-:W-:-:S04]  /*e530*/  LOP3.LUT R0, R0, 0x7, RZ, 0xc0, !PT ;  /* 0x0000000700007812 */ /* 0x000fc800078ec0ff */
[----:B------:R-:W-:Y:S01]  /*e540*/  LOP3.LUT R0, R3, 0xfffffff0, R0, 0xe2, !PT ;  /* 0xfffffff003007812 */ /* 0x000fe200078ee200 */
[----:B--2---:R-:W-:-:S03]  /*e550*/  USHF.L.U32 UR6, UR4, 0x6, URZ ;  /* 0x0000000604067899 */ /* 0x004fc6000800063f */
[----:B------:R-:W-:Y:S02]  /*e560*/  ULDC.64 UR4, c[0x0][0x688] ;  /* 0x0001a20000047ab9 */ /* 0x000fe40000000a00 */
[----:B------:R-:W-:Y:S02]  /*e570*/  UIMAD UR4, UR44, UR4, UR6 ;  /* 0x000000042c0472a4 */ /* 0x000fe4000f8e0206 */
[----:B------:R-:W-:Y:S02]  /*e580*/  LOP3.LUT R3, R0, UR6, RZ, 0xfc, !PT ;  /* 0x0000000600037c12 */ /* 0x000fe4000f8efcff */
[----:B------:R-:W-:-:S03]  /*e590*/  UIMAD UR4, UR45, UR5, UR4 ;  /* 0x000000052d0472a4 */ /* 0x000fc6000f8e0204 */
[C---:B------:R-:W-:Y:S01]  /*e5a0*/  VIADD R4, R3.reuse, 0x8 ;  /* 0x0000000803047836 */ /* 0x040fe20000000000 */
[----:B------:R-:W-:Y:S02]  /*e5b0*/  ULDC UR5, c[0x0][0x288] ;  /* 0x0000a20000057ab9 */ /* 0x000fe40000000800 */
[----:B------:R-:W-:Y:S02]  /*e5c0*/  ISETP.GE.U32.AND P0, PT, R3, UR5, PT ;  /* 0x0000000503007c0c */ /* 0x000fe4000bf06070 */
[----:B------:R-:W-:Y:S02]  /*e5d0*/  IADD3 R0, P2, R0, UR4, RZ ;  /* 0x0000000400007c10 */ /* 0x000fe4000ff5e0ff */
[----:B------:R-:W-:Y:S01]  /*e5e0*/  ISETP.GE.U32.AND P1, PT, R4, UR5, PT ;  /* 0x0000000504007c0c */ /* 0x000fe2000bf26070 */
[----:B------:R-:W-:Y:S01]  /*e5f0*/  ULDC.64 UR4, c[0x0][0x680] ;  /* 0x0001a00000047ab9 */ /* 0x000fe20000000a00 */
[----:B------:R-:W-:Y:S02]  /*e600*/  IADD3.X R3, RZ, RZ, RZ, P2, !PT ;  /* 0x000000ffff037210 */ /* 0x000fe400017fe4ff */
[----:B------:R-:W-:-:S04]  /*e610*/  LEA R4, P2, R0, UR4, 0x2 ;  /* 0x0000000400047c11 */ /* 0x000fc8000f8410ff */
[----:B------:R-:W-:-:S05]  /*e620*/  LEA.HI.X R5, R0, UR5, R3, 0x2, P2 ;  /* 0x0000000500057c11 */ /* 0x000fca00090f1403 */
[----:B------:R2:W-:Y:S04]  /*e630*/  @!P0 STG.E desc[UR8][R4.64], R9 ;  /* 0x0000000904008986 */ /* 0x0005e8000c101908 */
[----:B------:R2:W-:Y:S02]  /*e640*/  @!P1 STG.E desc[UR8][R4.64+0x20], R7 ;  /* 0x0000200704009986 */ /* 0x0005e4000c101908 */
.L_x_62:
[----:B------:R-:W-:Y:S05]  /*e650*/  BSYNC B0 ;  /* 0x0000000000007941 */ /* 0x000fea0003800000 */
.L_x_61:
[----:B------:R-:W-:Y:S01]  /*e660*/  ULDC.64 UR4, c[0x0][0x730] ;  /* 0x0001cc0000047ab9 */ /* 0x000fe20000000a00 */
[-C--:B------:R-:W-:Y:S01]  /*e670*/  FMUL R31, R106, R8.reuse ;  /* 0x000000086a1f7220 */ /* 0x080fe20000400000 */
[----:B------:R-:W-:Y:S01]  /*e680*/  ISETP.NE.U32.AND P0, PT, RZ, UR4, PT ;  /* 0x00000004ff007c0c */ /* 0x000fe2000bf05070 */
[-C--:B------:R-:W-:Y:S01]  /*e690*/  FMUL R107, R107, R8.reuse ;  /* 0x000000086b6b7220 */ /* 0x080fe20000400000 */
[-C--:B------:R-:W-:Y:S01]  /*e6a0*/  FMUL R33, R110, R8.reuse ;  /* 0x000000086e217220 */ /* 0x080fe20000400000 */
[-C--:B------:R-:W-:Y:S01]  /*e6b0*/  FMUL R111, R111, R8.reuse ;  /* 0x000000086f6f7220 */ /* 0x080fe20000400000 */
[----:B------:R-:W-:Y:S01]  /*e6c0*/  ISETP.NE.AND.EX P0, PT, RZ, UR5, PT, P0 ;  /* 0x00000005ff007c0c */ /* 0x000fe2000bf05300 */
[-C--:B------:R-:W-:Y:S01]  /*e6d0*/  FMUL R35, R98, R8.reuse ;  /* 0x0000000862237220 */ /* 0x080fe20000400000 */
[-C--:B------:R-:W-:Y:S01]  /*e6e0*/  FMUL R99, R99, R8.reuse ;  /* 0x0000000863637220 */ /* 0x080fe20000400000 */
[-C--:B------:R-:W-:Y:S01]  /*e6f0*/  FMUL R37, R102, R8.reuse ;  /* 0x0000000866257220 */ /* 0x080fe20000400000 */
[-C--:B------:R-:W-:Y:S01]  /*e700*/  FMUL R103, R103, R8.reuse ;  /* 0x0000000867677220 */ /* 0x080fe20000400000 */
[-C--:B------:R-:W-:Y:S01]  /*e710*/  FMUL R39, R90, R8.reuse ;  /* 0x000000085a277220 */ /* 0x080fe20000400000 */
[-C--:B------:R-:W-:Y:S01]  /*e720*/  FMUL R91, R91, R8.reuse ;  /* 0x000000085b5b7220 */ /* 0x080fe20000400000 */
[-C--:B------:R-:W-:Y:S01]  /*e730*/  FMUL R41, R94, R8.reuse ;  /* 0x000000085e297220 */ /* 0x080fe20000400000 */
[----:B------:R-:W-:-:S05]  /*e740*/  FMUL R95, R95, R8 ;  /* 0x000000085f5f7220 */ /* 0x000fca0000400000 */
[----:B------:R-:W-:Y:S05]  /*e750*/  @P0 BRA `(.L_x_63) ;  /* 0x0000000000200947 */ /* 0x000fea0003800000 */
[----:B------:R-:W-:Y:S02]  /*e760*/  ULDC.64 UR4, c[0x0][0x728] ;  /* 0x0001ca0000047ab9 */ /* 0x000fe40000000a00 */
[----:B------:R-:W-:-:S04]  /*e770*/  ISETP.NE.U32.AND P0, PT, RZ, UR4, PT ;  /* 0x00000004ff007c0c */ /* 0x000fc8000bf05070 */
[----:B------:R-:W-:-:S13]  /*e780*/  ISETP.NE.AND.EX P0, PT, RZ, UR5, PT, P0 ;  /* 0x00000005ff007c0c */ /* 0x000fda000bf05300 */
[----:B------:R-:W-:Y:S05]  /*e790*/  @!P0 BRA `(.L_x_64) ;  /* 0x00000000000c8947 */ /* 0x000fea0003800000 */
[----:B--2---:R-:W2:Y:S02]  /*e7a0*/  LDC.64 R4, c[0x0][0x728] ;  /* 0x0001ca00ff047b82 */ /* 0x004ea40000000a00 */
[----:B--2---:R4:W5:Y:S01]  /*e7b0*/  LDG.E R4, desc[UR8][R4.64] ;  /* 0x0000000804047981 */ /* 0x004962000c1e1900 */
[----:B------:R-:W-:Y:S05]  /*e7c0*/  BRA `(.L_x_63) ;  /* 0x0000000000047947 */ /* 0x000fea0003800000 */
.L_x_64:
[----:B--2---:R-:W3:Y:S02]  /*e7d0*/  LDC R4, c[0x0][0x720] ;  /* 0x0001c800ff047b82 */ /* 0x004ee40000000800 */
.L_x_63:
[----:B------:R-:W-:Y:S01]  /*e7e0*/  MOV R0, RZ ;  /* 0x000000ff00007202 */ /* 0x000fe20000000f00 */
[----:B-1-3-5:R-:W-:-:S03]  /*e7f0*/  IMAD.MOV.U32 R24, RZ, RZ, R4 ;  /* 0x000000ffff187224 */ /* 0x02afc600078e0004 */
[----:B------:R-:W-:-:S13]  /*e800*/  LOP3.LUT P0, RZ, R0, 0x9f, RZ, 0xc0, !PT ;  /* 0x0000009f00ff7812 */ /* 0x000fda000780c0ff */
[----:B------:R-:W-:Y:S05]  /*e810*/  @!P0 BRA `(.L_x_65) ;  /* 0x0000000000408947 */ /* 0x000fea0003800000 */
[----:B------:R-:W-:Y:S01]  /*e820*/  MOV R0, 0x0 ;  /* 0x0000000000007802 */ /* 0x000fe20000000f00 */
[----:B------:R-:W-:Y:S01]  /*e830*/  ULDC.64 UR4, c[0x4][0x70] ;  /* 0x01001c0000047ab9 */ /* 0x000fe20000000a00 */
[----:B------:R-:W-:Y:S01]  /*e840*/  ULDC.64 UR6, c[0x4][0x8] ;  /* 0x0100020000067ab9 */ /* 0x000fe20000000a00 */
[----:B--2---:R-:W-:Y:S01]  /*e850*/  MOV R4, UR4 ;  /* 0x0000000400047c02 */ /* 0x004fe20008000f00 */
[----:B------:R1:W2:Y:S01]  /*e860*/  LDC.64 R14, c[0x4][R0] ;  /* 0x01000000000e7b82 */ /* 0x0002a20000000a00 */
[----:B----4-:R-:W-:Y:S01]  /*e870*/  IMAD.U32 R5, RZ, RZ, UR5 ;  /* 0x00000005ff057e24 */ /* 0x010fe2000f8e00ff */
[----:B------:R-:W-:Y:S01]  /*e880*/  ULDC.64 UR4, c[0x4][0x78] ;  /* 0x01001e0000047ab9 */ /* 0x000fe20000000a00 */
[----:B------:R-:W-:Y:S01]  /*e890*/  MOV R10, UR6 ;  /* 0x00000006000a7c02 */ /* 0x000fe20008000f00 */
[----:B------:R-:W-:Y:S01]  /*e8a0*/  IMAD.U32 R7, RZ, RZ, UR5 ;  /* 0x00000005ff077e24 */ /* 0x000fe2000f8e00ff */
[----:B------:R-:W-:Y:S01]  /*e8b0*/  MOV R6, UR4 ;  /* 0x0000000400067c02 */ /* 0x000fe20008000f00 */
[----:B------:R-:W-:Y:S01]  /*e8c0*/  IMAD.U32 R11, RZ, RZ, UR7 ;  /* 0x00000007ff0b7e24 */ /* 0x000fe2000f8e00ff */
[----:B------:R-:W-:Y:S01]  /*e8d0*/  MOV R8, 0x70 ;  /* 0x0000007000087802 */ /* 0x000fe20000000f00 */
[----:B------:R-:W-:Y:S01]  /*e8e0*/  IMAD.MOV.U32 R12, RZ, RZ, 0x1 ;  /* 0x00000001ff0c7424 */ /* 0x000fe200078e00ff */
[----:B-1----:R-:W-:-:S07]  /*e8f0*/  MOV R13, RZ ;  /* 0x000000ff000d7202 */ /* 0x002fce0000000f00 */
[----:B------:R-:W-:-:S07]  /*e900*/  LEPC R20, `(.L_x_65) ;  /* 0x000000001014794e */ /* 0x000fce0000000000 */
[----:B--2---:R-:W-:Y:S05]  /*e910*/  CALL.ABS.NOINC R14 ;  /* 0x000000000e007343 */ /* 0x004fea0003c00000 */
.L_x_65:
[----:B------:R-:W-:-:S13]  /*e920*/  LOP3.LUT P0, RZ, R2, 0x9f, RZ, 0xc0, !PT ;  /* 0x0000009f02ff7812 */ /* 0x000fda000780c0ff */
[----:B------:R-:W-:Y:S05]  /*e930*/  @!P0 BRA `(.L_x_66) ;  /* 0x0000000000408947 */ /* 0x000fea0003800000 */
[----:B------:R-:W-:Y:S01]  /*e940*/  MOV R0, 0x0 ;  /* 0x0000000000007802 */ /* 0x000fe20000000f00 */
[----:B------:R-:W-:Y:S01]  /*e950*/  ULDC.64 UR4, c[0x4][0x70] ;  /* 0x01001c0000047ab9 */ /* 0x000fe20000000a00 */
[----:B------:R-:W-:Y:S01]  /*e960*/  ULDC.64 UR6, c[0x4][0x78] ;  /* 0x01001e0000067ab9 */ /* 0x000fe20000000a00 */
[----:B--2---:R-:W-:Y:S01]  /*e970*/  IMAD.U32 R4, RZ, RZ, UR4 ;  /* 0x00000004ff047e24 */ /* 0x004fe2000f8e00ff */
[----:B------:R1:W2:Y:S01]  /*e980*/  LDC.64 R14, c[0x4][R0] ;  /* 0x01000000000e7b82 */ /* 0x0002a20000000a00 */
[----:B----4-:R-:W-:Y:S01]  /*e990*/  MOV R5, UR5 ;  /* 0x0000000500057c02 */ /* 0x010fe20008000f00 */
[----:B------:R-:W-:Y:S01]  /*e9a0*/  ULDC.64 UR4, c[0x4][0x10] ;  /* 0x0100040000047ab9 */ /* 0x000fe20000000a00 */
[----:B------:R-:W-:Y:S01]  /*e9b0*/  IMAD.U32 R6, RZ, RZ, UR6 ;  /* 0x00000006ff067e24 */ /* 0x000fe2000f8e00ff */
[----:B------:R-:W-:Y:S01]  /*e9c0*/  MOV R7, UR7 ;  /* 0x0000000700077c02 */ /* 0x000fe20008000f00 */
[----:B------:R-:W-:Y:S01]  /*e9d0*/  IMAD.U32 R10, RZ, RZ, UR4 ;  /* 0x00000004ff0a7e24 */ /* 0x000fe2000f8e00ff */
[----:B------:R-:W-:Y:S01]  /*e9e0*/  MOV R11, UR5 ;  /* 0x00000005000b7c02 */ /* 0x000fe20008000f00 */
[----:B------:R-:W-:Y:S01]  /*e9f0*/  IMAD.MOV.U32 R8, RZ, RZ, 0x70 ;  /* 0x00000070ff087424 */ /* 0x000fe200078e00ff */
[----:B------:R-:W-:Y:S01]  /*ea00*/  MOV R12, 0x1 ;  /* 0x00000001000c7802 */ /* 0x000fe20000000f00 */
[----:B-1----:R-:W-:-:S07]  /*ea10*/  IMAD.MOV.U32 R13, RZ, RZ, RZ ;  /* 0x000000ffff0d7224 */ /* 0x002fce00078e00ff */
[----:B------:R-:W-:-:S07]  /*ea20*/  LEPC R20, `(.L_x_66) ;  /* 0x000000001014794e */ /* 0x000fce0000000000 */
[----:B--2---:R-:W-:Y:S05]  /*ea30*/  CALL.ABS.NOINC R14 ;  /* 0x000000000e007343 */ /* 0x004fea0003c00000 */
.L_x_66:
[----:B------:R-:W-:Y:S01]  /*ea40*/  ULDC.64 UR4, c[0x0][0x730] ;  /* 0x0001cc0000047ab9 */ /* 0x000fe20000000a00 */
[----:B------:R-:W-:Y:S01]  /*ea50*/  SHF.L.U32 R0, R16, 0x4, RZ ;  /* 0x0000000410007819 */ /* 0x000fe200000006ff */
[----:B------:R-:W-:Y:S01]  /*ea60*/  IMAD R19, R18, 0x10, R19 ;  /* 0x0000001012137824 */ /* 0x000fe200078e0213 */
[----:B------:R-:W-:Y:S02]  /*ea70*/  ISETP.NE.U32.AND P0, PT, RZ, UR4, PT ;  /* 0x00000004ff007c0c */ /* 0x000fe4000bf05070 */
[----:B------:R-:W-:Y:S02]  /*ea80*/  SHF.R.U32.HI R3, RZ, 0x1, R16 ;  /* 0x00000001ff037819 */ /* 0x000fe40000011610 */
[----:B------:R-:W-:Y:S02]  /*ea90*/  ISETP.NE.AND.EX P0, PT, RZ, UR5, PT, P0 ;  /* 0x00000005ff007c0c */ /* 0x000fe4000bf05300 */
[----:B--2---:R-:W-:Y:S02]  /*eaa0*/  LOP3.LUT R4, R0, 0x40, RZ, 0xc0, !PT ;  /* 0x0000004000047812 */ /* 0x004fe400078ec0ff */
[----:B------:R-:W-:-:S02]  /*eab0*/  IADD3 R17, R17, 0x1f, RZ ;  /* 0x0000001f11117810 */ /* 0x000fc40007ffe0ff */
[----:B------:R-:W-:Y:S02]  /*eac0*/  LOP3.LUT R0, R0, 0x80, RZ, 0xc0, !PT ;  /* 0x0000008000007812 */ /* 0x000fe400078ec0ff */
[----:B------:R-:W-:Y:S02]  /*ead0*/  LOP3.LUT R3, R4, 0x8, R3, 0xf8, !PT ;  /* 0x0000000804037812 */ /* 0x000fe400078ef803 */
[----:B------:R-:W-:Y:S01]  /*eae0*/  SHF.L.U32 R16, R16, 0x1, RZ ;  /* 0x0000000110107819 */ /* 0x000fe200000006ff */
[----:B------:R-:W-:Y:S02]  /*eaf0*/  IMAD.U32 R0, R19, 0x10, R0 ;  /* 0x0000001013007824 */ /* 0x000fe400078e0000 */
[----:B------:R-:W1:Y:S01]  /*eb00*/  @P0 LDC R24, c[0x0][0x720] ;  /* 0x0001c800ff180b82 */ /* 0x000e620000000800 */
[----:B------:R-:W-:Y:S02]  /*eb10*/  ISETP.GT.U32.AND P0, PT, R17, 0x3e, PT ;  /* 0x0000003e1100780c */ /* 0x000fe40003f04070 */
[----:B------:R-:W-:-:S05]  /*eb20*/  LOP3.LUT R3, R3, 0x8, R16, 0x78, !PT ;  /* 0x0000000803037812 */ /* 0x000fca00078e7810 */
[----:B------:R-:W-:Y:S02]  /*eb30*/  IMAD.IADD R3, R0, 0x1, R3 ;  /* 0x0000000100037824 */ /* 0x000fe400078e0203 */
[-C--:B-1----:R-:W-:Y:S01]  /*eb40*/  FMUL R4, R120, R24.reuse ;  /* 0x0000001878047220 */ /* 0x082fe20000400000 */
[-C--:B------:R-:W-:Y:S01]  /*eb50*/  FMUL R121, R121, R24.reuse ;  /* 0x0000001879797220 */ /* 0x080fe20000400000 */
[-C--:B----4-:R-:W-:Y:S01]  /*eb60*/  FMUL R5, R23, R24.reuse ;  /* 0x0000001817057220 */ /* 0x090fe20000400000 */
        /* <DEDUP_REMOVED lines=37> */
[----:B------:R-:W-:-:S02]  /*edc0*/  F2FP.BF16.F32.PACK_AB R4, R121, R4 ;  /* 0x000000047904723e */ /* 0x000fc400000010ff */
[----:B------:R-:W-:Y:S02]  /*edd0*/  F2FP.BF16.F32.PACK_AB R5, R0, R5 ;  /* 0x000000050005723e */ /* 0x000fe400000010ff */
[----:B------:R-:W-:Y:S02]  /*ede0*/  F2FP.BF16.F32.PACK_AB R6, R125, R6 ;  /* 0x000000067d06723e */ /* 0x000fe400000010ff */
[----:B------:R-:W-:Y:S01]  /*edf0*/  F2FP.BF16.F32.PACK_AB R7, R8, R7 ;  /* 0x000000070807723e */ /* 0x000fe200000010ff */
[----:B------:R-:W-:Y:S06]  /*ee00*/  @P0 BRA `(.L_x_67) ;  /* 0x0000000000040947 */ /* 0x000fec0003800000 */
[----:B------:R-:W-:-:S04]  /*ee10*/  DEPBAR.LE SB0, 0x1 ;  /* 0x000080400000791a */ /* 0x000fc80000000000 */
.L_x_67:
[----:B------:R-:W-:Y:S05]  /*ee20*/  WARPSYNC.ALL ;  /* 0x0000000000007948 */ /* 0x000fea0003800000 */
[----:B------:R-:W-:Y:S01]  /*ee30*/  BAR.SYNC.DEFER_BLOCKING 0x1, 0x80 ;  /* 0x0042000000007b1d */ /* 0x000fe20000010000 */
[----:B------:R-:W-:Y:S02]  /*ee40*/  LEA R3, R3, R2, 0x1 ;  /* 0x0000000203037211 */ /* 0x000fe400078e08ff */
[----:B------:R-:W-:Y:S02]  /*ee50*/  F2FP.BF16.F32.PACK_AB R9, R9, R10 ;  /* 0x0000000a0909723e */ /* 0x000fe400000010ff */
[----:B------:R-:W-:Y:S01]  /*ee60*/  F2FP.BF16.F32.PACK_AB R8, R113, R112 ;  /* 0x000000707108723e */ /* 0x000fe200000010ff */
[----:B------:R-:W-:Y:S01]  /*ee70*/  BSSY B0, `(.L_x_68) ;  /* 0x0000018000007945 */ /* 0x000fe20003800000 */
[----:B------:R-:W-:-:S02]  /*ee80*/  F2FP.BF16.F32.PACK_AB R10, R117, R116 ;  /* 0x00000074750a723e */ /* 0x000fc400000010ff */
[----:B------:R-:W-:Y:S01]  /*ee90*/  F2FP.BF16.F32.PACK_AB R11, R11, R12 ;  /* 0x0000000c0b0b723e */ /* 0x000fe200000010ff */
[----:B------:R1:W-:Y:S01]  /*eea0*/  STSM.16.M88.4 [R3], R4 ;  /* 0x0000000403007844 */ /* 0x0003e20000000200 */
[----:B------:R-:W-:Y:S01]  /*eeb0*/  @!PT LDS RZ, [RZ] ;  /* 0x00000000fffff984 */ /* 0x000fe20000000800 */
[----:B------:R-:W-:Y:S01]  /*eec0*/  @!PT LDS RZ, [RZ] ;  /* 0x00000000fffff984 */ /* 0x000fe20000000800 */
[----:B------:R-:W-:Y:S01]  /*eed0*/  @!PT LDS RZ, [RZ] ;  /* 0x00000000fffff984 */ /* 0x000fe20000000800 */
[----:B------:R-:W-:Y:S01]  /*eee0*/  @!PT LDS RZ, [RZ] ;  /* 0x00000000fffff984 */ /* 0x000fe20000000800 */
[----:B------:R2:W-:Y:S06]  /*eef0*/  MEMBAR.ALL.CTA ;  /* 0x0000000000007992 */ /* 0x0005ec0000008000 */
[----:B--2---:R-:W2:Y:S02]  /*ef00*/  FENCE.VIEW.ASYNC.S ;  /* 0x00000000000073c6 */ /* 0x004ea40000000000 */
[----:B--2---:R-:W-:Y:S06]  /*ef10*/  BAR.SYNC.DEFER_BLOCKING 0x1, 0x80 ;  /* 0x0042000000007b1d */ /* 0x004fec0000010000 */
[----:B------:R-:W-:Y:S05]  /*ef20*/  @P0 BRA `(.L_x_69) ;  /* 0x0000000000300947 */ /* 0x000fea0003800000 */
[----:B------:R-:W2:Y:S01]  /*ef30*/  S2UR UR10, SR_CTAID.X ;  /* 0x00000000000a79c3 */ /* 0x000ea20000002500 */
[----:B------:R-:W-:Y:S01]  /*ef40*/  ULDC.64 UR4, c[0x0][0x198] ;  /* 0x0000660000047ab9 */ /* 0x000fe20000000a00 */
[----:B------:R-:W-:Y:S01]  /*ef50*/  R2UR UR8, R2 ;  /* 0x00000000020872ca */ /* 0x000fe200000e0000 */
[----:B------:R-:W-:Y:S01]  /*ef60*/  UIADD3 UR4, UP0, UR4, 0x670, URZ ;  /* 0x0000067004047890 */ /* 0x000fe2000ff1e03f */
[----:B------:R-:W-:Y:S01]  /*ef70*/  UMOV UR9, URZ ;  /* 0x0000003f00097c82 */ /* 0x000fe20008000000 */
[----:B------:R-:W-:Y:S02]  /*ef80*/  UMOV UR11, UR44 ;  /* 0x0000002c000b7c82 */ /* 0x000fe40008000000 */
[----:B------:R-:W-:Y:S01]  /*ef90*/  UIADD3.X UR5, URZ, UR5, URZ, UP0, !UPT ;  /* 0x000000053f057290 */ /* 0x000fe200087fe43f */
[----:B------:R-:W-:Y:S01]  /*efa0*/  UMOV UR12, UR45 ;  /* 0x0000002d000c7c82 */ /* 0x000fe20008000000 */
[----:B--2---:R-:W-:-:S09]  /*efb0*/  USHF.L.U32 UR10, UR10, 0x6, URZ ;  /* 0x000000060a0a7899 */ /* 0x004fd2000800063f */
[----:B------:R2:W-:Y:S01]  /*efc0*/  UTMASTG.4D [UR8], [UR4] ;  /* 0x00000008040073b5 */ /* 0x0005e20008018000 */
[----:B------:R0:W-:Y:S01]  /*efd0*/  UTMACMDFLUSH ;  /* 0x00000000000079b7 */ /* 0x0001e20000000000 */
[----:B--2---:R-:W-:-:S04]  /*efe0*/  DEPBAR.LE SB0, 0x1 ;  /* 0x000080400000791a */ /* 0x004fc80000000000 */
.L_x_69:
[----:B------:R-:W-:Y:S05]  /*eff0*/  BSYNC B0 ;  /* 0x0000000000007941 */ /* 0x000fea0003800000 */
.L_x_68:
[----:B------:R-:W-:Y:S01]  /*f000*/  BAR.SYNC.DEFER_BLOCKING 0x1, 0x80 ;  /* 0x0042000000007b1d */ /* 0x000fe20000010000 */
[----:B------:R-:W-:Y:S02]  /*f010*/  F2FP.BF16.F32.PACK_AB R13, R13, R14 ;  /* 0x0000000e0d0d723e */ /* 0x000fe400000010ff */
[----:B------:R-:W-:Y:S02]  /*f020*/  F2FP.BF16.F32.PACK_AB R12, R105, R104 ;  /* 0x00000068690c723e */ /* 0x000fe400000010ff */
[----:B------:R-:W-:Y:S01]  /*f030*/  F2FP.BF16.F32.PACK_AB R14, R109, R108 ;  /* 0x0000006c6d0e723e */ /* 0x000fe200000010ff */
[----:B------:R-:W-:Y:S01]  /*f040*/  BSSY B0, `(.L_x_70) ;  /* 0x0000018000007945 */ /* 0x000fe20003800000 */
[----:B------:R-:W-:Y:S01]  /*f050*/  F2FP.BF16.F32.PACK_AB R15, R15, R16 ;  /* 0x000000100f0f723e */ /* 0x000fe200000010ff */
[----:B------:R2:W-:Y:S01]  /*f060*/  STSM.16.M88.4 [R3+0x800], R8 ;  /* 0x0008000803007844 */ /* 0x0005e20000000200 */
[----:B------:R-:W-:Y:S01]  /*f070*/  @!PT LDS RZ, [RZ] ;  /* 0x00000000fffff984 */ /* 0x000fe20000000800 */
[----:B------:R-:W-:Y:S01]  /*f080*/  @!PT LDS RZ, [RZ] ;  /* 0x00000000fffff984 */ /* 0x000fe20000000800 */
[----:B------:R-:W-:Y:S01]  /*f090*/  @!PT LDS RZ, [RZ] ;  /* 0x00000000fffff984 */ /* 0x000fe20000000800 */
[----:B------:R-:W-:Y:S01]  /*f0a0*/  @!PT LDS RZ, [RZ] ;  /* 0x00000000fffff984 */ /* 0x000fe20000000800 */
[----:B------:R3:W-:Y:S06]  /*f0b0*/  MEMBAR.ALL.CTA ;  /* 0x0000000000007992 */ /* 0x0007ec0000008000 */
[----:B---3--:R-:W3:Y:S02]  /*f0c0*/  FENCE.VIEW.ASYNC.S ;  /* 0x00000000000073c6 */ /* 0x008ee40000000000 */
[----:B---3--:R-:W-:Y:S06]  /*f0d0*/  BAR.SYNC.DEFER_BLOCKING 0x1, 0x80 ;  /* 0x0042000000007b1d */ /* 0x008fec0000010000 */
[----:B------:R-:W-:Y:S05]  /*f0e0*/  @P0 BRA `(.L_x_71) ;  /* 0x0000000000340947 */ /* 0x000fea0003800000 */
[----:B------:R-:W3:Y:S01]  /*f0f0*/  S2UR UR10, SR_CTAID.X ;  /* 0x00000000000a79c3 */ /* 0x000ee20000002500 */
[----:B------:R-:W-:Y:S01]  /*f100*/  R2UR UR8, R2 ;  /* 0x00000000020872ca */ /* 0x000fe200000e0000 */
[----:B------:R-:W-:Y:S01]  /*f110*/  ULDC.64 UR4, c[0x0][0x198] ;  /* 0x0000660000047ab9 */ /* 0x000fe20000000a00 */
[----:B------:R-:W-:Y:S01]  /*f120*/  UMOV UR9, 0x10 ;  /* 0x0000001000097882 */ /* 0x000fe20000000000 */
[----:B------:R-:W-:Y:S01]  /*f130*/  UIADD3 UR4, UP0, UR4, 0x670, URZ ;  /* 0x0000067004047890 */ /* 0x000fe2000ff1e03f */
[----:B------:R-:W-:Y:S01]  /*f140*/  UMOV UR11, UR44 ;  /* 0x0000002c000b7c82 */ /* 0x000fe20008000000 */
[----:B------:R-:W-:Y:S02]  /*f150*/  UMOV UR12, UR45 ;  /* 0x0000002d000c7c82 */ /* 0x000fe40008000000 */
[----:B------:R-:W-:-:S06]  /*f160*/  UIADD3.X UR5, URZ, UR5, URZ, UP0, !UPT ;  /* 0x000000053f057290 */ /* 0x000fcc00087fe43f */
[----:B------:R-:W-:Y:S02]  /*f170*/  UIADD3 UR8, UR8, 0x800, URZ ;  /* 0x0000080008087890 */ /* 0x000fe4000fffe03f */
[----:B---3--:R-:W-:-:S09]  /*f180*/  USHF.L.U32 UR10, UR10, 0x6, URZ ;  /* 0x000000060a0a7899 */ /* 0x008fd2000800063f */
[----:B------:R3:W-:Y:S01]  /*f190*/  UTMASTG.4D [UR8], [UR4] ;  /* 0x00000008040073b5 */ /* 0x0007e20008018000 */
[----:B------:R0:W-:Y:S01]  /*f1a0*/  UTMACMDFLUSH ;  /* 0x00000000000079b7 */ /* 0x0001e20000000000 */
[----:B---3--:R-:W-:-:S04]  /*f1b0*/  DEPBAR.LE SB0, 0x1 ;  /* 0x000080400000791a */ /* 0x008fc80000000000 */
.L_x_71:
[----:B------:R-:W-:Y:S05]  /*f1c0*/  BSYNC B0 ;  /* 0x0000000000007941 */ /* 0x000fea0003800000 */
.L_x_70:
[----:B------:R-:W-:Y:S01]  /*f1d0*/  BAR.SYNC.DEFER_BLOCKING 0x1, 0x80 ;  /* 0x0042000000007b1d */ /* 0x000fe20000010000 */
[----:B------:R-:W-:Y:S02]  /*f1e0*/  F2FP.BF16.F32.PACK_AB R17, R17, R18 ;  /* 0x000000121111723e */ /* 0x000fe400000010ff */
[----:B------:R-:W-:Y:S02]  /*f1f0*/  F2FP.BF16.F32.PACK_AB R16, R97, R96 ;  /* 0x000000606110723e */ /* 0x000fe400000010ff */
[----:B------:R-:W-:Y:S01]  /*f200*/  F2FP.BF16.F32.PACK_AB R18, R101, R100 ;  /* 0x000000646512723e */ /* 0x000fe200000010ff */
[----:B------:R-:W-:Y:S01]  /*f210*/  BSSY B0, `(.L_x_72) ;  /* 0x0000017000007945 */ /* 0x000fe20003800000 */
[----:B------:R-:W-:Y:S01]  /*f220*/  F2FP.BF16.F32.PACK_AB R19, R19, R20 ;  /* 0x000000141313723e */ /* 0x000fe200000010ff */
[----:B------:R3:W-:Y:S01]  /*f230*/  STSM.16.M88.4 [R3], R12 ;  /* 0x0000000c03007844 */ /* 0x0007e20000000200 */
[----:B------:R-:W-:Y:S01]  /*f240*/  @!PT LDS RZ, [RZ] ;  /* 0x00000000fffff984 */ /* 0x000fe20000000800 */
[----:B------:R-:W-:Y:S01]  /*f250*/  @!PT LDS RZ, [RZ] ;  /* 0x00000000fffff984 */ /* 0x000fe20000000800 */
[----:B------:R-:W-:Y:S01]  /*f260*/  @!PT LDS RZ, [RZ] ;  /* 0x00000000fffff984 */ /* 0x000fe20000000800 */
[----:B------:R-:W-:Y:S01]  /*f270*/  @!PT LDS RZ, [RZ] ;  /* 0x00000000fffff984 */ /* 0x000fe20000000800 */
[----:B------:R4:W-:Y:S06]  /*f280*/  MEMBAR.ALL.CTA ;  /* 0x0000000000007992 */ /* 0x0009ec0000008000 */
[----:B----4-:R-:W4:Y:S02]  /*f290*/  FENCE.VIEW.ASYNC.S ;  /* 0x00000000000073c6 */ /* 0x010f240000000000 */
[----:B----4-:R-:W-:Y:S06]  /*f2a0*/  BAR.SYNC.DEFER_BLOCKING 0x1, 0x80 ;  /* 0x0042000000007b1d */ /* 0x010fec0000010000 */
[----:B------:R-:W-:Y:S05]  /*f2b0*/  @P0 BRA `(.L_x_73) ;  /* 0x0000000000300947 */ /* 0x000fea0003800000 */
[----:B------:R-:W4:Y:S01]  /*f2c0*/  S2UR UR10, SR_CTAID.X ;  /* 0x00000000000a79c3 */ /* 0x000f220000002500 */
[----:B------:R-:W-:Y:S01]  /*f2d0*/  ULDC.64 UR4, c[0x0][0x198] ;  /* 0x0000660000047ab9 */ /* 0x000fe20000000a00 */
[----:B------:R-:W-:Y:S01]  /*f2e0*/  R2UR UR8, R2 ;  /* 0x00000000020872ca */ /* 0x000fe200000e0000 */
[----:B------:R-:W-:Y:S01]  /*f2f0*/  UIADD3 UR4, UP0, UR4, 0x670, URZ ;  /* 0x0000067004047890 */ /* 0x000fe2000ff1e03f */
[----:B------:R-:W-:Y:S01]  /*f300*/  UMOV UR9, 0x20 ;  /* 0x0000002000097882 */ /* 0x000fe20000000000 */
[----:B------:R-:W-:Y:S02]  /*f310*/  UMOV UR11, UR44 ;  /* 0x0000002c000b7c82 */ /* 0x000fe40008000000 */
[----:B------:R-:W-:Y:S01]  /*f320*/  UIADD3.X UR5, URZ, UR5, URZ, UP0, !UPT ;  /* 0x000000053f057290 */ /* 0x000fe200087fe43f */
[----:B------:R-:W-:Y:S01]  /*f330*/  UMOV UR12, UR45 ;  /* 0x0000002d000c7c82 */ /* 0x000fe20008000000 */
[----:B----4-:R-:W-:-:S09]  /*f340*/  USHF.L.U32 UR10, UR10, 0x6, URZ ;  /* 0x000000060a0a7899 */ /* 0x010fd2000800063f */
[----:B------:R4:W-:Y:S01]  /*f350*/  UTMASTG.4D [UR8], [UR4] ;  /* 0x00000008040073b5 */ /* 0x0009e20008018000 */
[----:B------:R0:W-:Y:S01]  /*f360*/  UTMACMDFLUSH ;  /* 0x00000000000079b7 */ /* 0x0001e20000000000 */
[----:B----4-:R-:W-:-:S04]  /*f370*/  DEPBAR.LE SB0, 0x1 ;  /* 0x000080400000791a */ /* 0x010fc80000000000 */
.L_x_73:
[----:B------:R-:W-:Y:S05]  /*f380*/  BSYNC B0 ;  /* 0x0000000000007941 */ /* 0x000fea0003800000 */
.L_x_72:
        /* <DEDUP_REMOVED lines=12> */
[----:B-----5:R-:W5:Y:S02]  /*f450*/  FENCE.VIEW.ASYNC.S ;  /* 0x00000000000073c6 */ /* 0x020f640000000000 */
[----:B-----5:R-:W-:Y:S06]  /*f460*/  BAR.SYNC.DEFER_BLOCKING 0x1, 0x80 ;  /* 0x0042000000007b1d */ /* 0x020fec0000010000 */
[----:B------:R-:W-:Y:S05]  /*f470*/  @P0 BRA `(.L_x_75) ;  /* 0x0000000000340947 */ /* 0x000fea0003800000 */
[----:B------:R-:W5:Y:S01]  /*f480*/  S2UR UR10, SR_CTAID.X ;  /* 0x00000000000a79c3 */ /* 0x000f620000002500 */
        /* <DEDUP_REMOVED lines=8> */
[----:B-----5:R-:W-:-:S09]  /*f510*/  USHF.L.U32 UR10, UR10, 0x6, URZ ;  /* 0x000000060a0a7899 */ /* 0x020fd2000800063f */
[----:B------:R1:W-:Y:S01]  /*f520*/  UTMASTG.4D [UR8], [UR4] ;  /* 0x00000008040073b5 */ /* 0x0003e20008018000 */
[----:B------:R0:W-:Y:S01]  /*f530*/  UTMACMDFLUSH ;  /* 0x00000000000079b7 */ /* 0x0001e20000000000 */
[----:B-1----:R-:W-:-:S04]  /*f540*/  DEPBAR.LE SB0, 0x1 ;  /* 0x000080400000791a */ /* 0x002fc80000000000 */
.L_x_75:
[----:B------:R-:W-:Y:S05]  /*f550*/  BSYNC B0 ;  /* 0x0000000000007941 */ /* 0x000fea0003800000 */
.L_x_74:
[----:B------:R-:W-:Y:S06]  /*f560*/  BAR.SYNC.DEFER_BLOCKING 0x1, 0x80 ;  /* 0x0042000000007b1d */ /* 0x000fec0000010000 */
[----:B------:R-:W-:Y:S01]  /*f570*/  BSSY B0, `(.L_x_76) ;  /* 0x0000015000007945 */ /* 0x000fe20003800000 */
[----:B------:R1:W-:Y:S01]  /*f580*/  STSM.16.M88.4 [R3], R20 ;  /* 0x0000001403007844 */ /* 0x0003e20000000200 */
        /* <DEDUP_REMOVED lines=9> */
[----:B------:R-:W-:Y:S01]  /*f620*/  ULDC.64 UR4, c[0x0][0x198] ;  /* 0x0000660000047ab9 */ /* 0x000fe20000000a00 */
[----:B------:R-:W-:Y:S01]  /*f630*/  R2UR UR8, R2 ;  /* 0x00000000020872ca */ /* 0x000fe200000e0000 */
[----:B------:R-:W-:Y:S01]  /*f640*/  UIADD3 UR4, UP0, UR4, 0x670, URZ ;  /* 0x0000067004047890 */ /* 0x000fe2000ff1e03f */
[----:B------:R-:W-:Y:S01]  /*f650*/  UMOV UR9, 0x40 ;  /* 0x0000004000097882 */ /* 0x000fe20000000000 */
[----:B------:R-:W-:Y:S02]  /*f660*/  UMOV UR11, UR44 ;  /* 0x0000002c000b7c82 */ /* 0x000fe40008000000 */
[----:B------:R-:W-:Y:S01]  /*f670*/  UIADD3.X UR5, URZ, UR5, URZ, UP0, !UPT ;  /* 0x000000053f057290 */ /* 0x000fe200087fe43f */
[----:B------:R-:W-:Y:S01]  /*f680*/  UMOV UR12, UR45 ;  /* 0x0000002d000c7c82 */ /* 0x000fe20008000000 */
[----:B-----5:R-:W-:-:S09]  /*f690*/  USHF.L.U32 UR10, UR10, 0x6, URZ ;  /* 0x000000060a0a7899 */ /* 0x020fd2000800063f */
[----:B------:R1:W-:Y:S02]  /*f6a0*/  UTMASTG.4D [UR8], [UR4] ;  /* 0x00000008040073b5 */ /* 0x0003e40008018000 */
[----:B-1----:R0:W-:Y:S02]  /*f6b0*/  UTMACMDFLUSH ;  /* 0x00000000000079b7 */ /* 0x0021e40000000000 */
.L_x_77:
[----:B------:R-:W-:Y:S05]  /*f6c0*/  BSYNC B0 ;  /* 0x0000000000007941 */ /* 0x000fea0003800000 */
.L_x_76:
[----:B------:R-:W-:-:S04]  /*f6d0*/  DEPBAR.LE SB0, 0x0 ;  /* 0x000080000000791a */ /* 0x000fc80000000000 */
[----:B------:R-:W-:Y:S05]  /*f6e0*/  EXIT ;  /* 0x000000000000794d */ /* 0x000fea0003800000 */
.L_x_7:
[----:B-1----:R1:W2:Y:S02]  /*f6f0*/  SYNCS.PHASECHK.TRANS64.TRYWAIT P2, [R3+URZ+0x16848], R2 ;  /* 0x01684802030075a7 */ /* 0x0022a4000804017f */
[----:B--2---:R-:W-:Y:S05]  /*f700*/  @!P2 NANOSLEEP.SYNCS 0x989680 ;  /* 0x009896800000a95d */ /* 0x004fea0003900000 */
[----:B------:R-:W2:Y:S02]  /*f710*/  @!P2 SYNCS.PHASECHK.TRANS64 P2, [R3+URZ+0x16848], R2 ;  /* 0x016848020300a5a7 */ /* 0x000ea4000804007f */
[----:B--2---:R-:W-:Y:S05]  /*f720*/  @!P2 BRA `(.L_x_7) ;  /* 0xfffffffc00f0a947 */ /* 0x004fea000383ffff */
[----:B------:R-:W-:Y:S05]  /*f730*/  BRA `(.L_x_78) ;  /* 0xffffff0c00f47947 */ /* 0x000fea000383ffff */
.L_x_12:
[----:B-1----:R1:W2:Y:S02]  /*f740*/  SYNCS.PHASECHK.TRANS64.TRYWAIT P1, [R3+URZ+0x16820], R2 ;  /* 0x01682002030075a7 */ /* 0x0022a4000802017f */
[----:B--2---:R-:W-:Y:S05]  /*f750*/  @!P1 NANOSLEEP.SYNCS 0x989680 ;  /* 0x009896800000995d */ /* 0x004fea0003900000 */
[----:B------:R-:W2:Y:S02]  /*f760*/  @!P1 SYNCS.PHASECHK.TRANS64 P1, [R3+URZ+0x16820], R2 ;  /* 0x01682002030095a7 */ /* 0x000ea4000802007f */
[----:B--2---:R-:W-:Y:S05]  /*f770*/  @!P1 BRA `(.L_x_12) ;  /* 0xfffffffc00f09947 */ /* 0x004fea000383ffff */
[----:B------:R-:W-:Y:S05]  /*f780*/  BRA `(.L_x_79) ;  /* 0xffffff1000fc7947 */ /* 0x000fea000383ffff */
.L_x_14:
[----:B-1----:R1:W2:Y:S02]  /*f790*/  SYNCS.PHASECHK.TRANS64.TRYWAIT P1, [R2+URZ+0x16820], R3 ;  /* 0x01682003020075a7 */ /* 0x0022a4000802017f */
[----:B--2---:R-:W-:Y:S05]  /*f7a0*/  @!P1 NANOSLEEP.SYNCS 0x989680 ;  /* 0x009896800000995d */ /* 0x004fea0003900000 */
[----:B------:R-:W2:Y:S02]  /*f7b0*/  @!P1 SYNCS.PHASECHK.TRANS64 P1, [R2+URZ+0x16820], R3 ;  /* 0x01682003020095a7 */ /* 0x000ea4000802007f */
[----:B--2---:R-:W-:Y:S05]  /*f7c0*/  @!P1 BRA `(.L_x_14) ;  /* 0xfffffffc00f09947 */ /* 0x004fea000383ffff */
[----:B------:R-:W-:Y:S05]  /*f7d0*/  BRA `(.L_x_80) ;  /* 0xffffff1400b47947 */ /* 0x000fea000383ffff */
.L_x_17:
[----:B-1----:R1:W2:Y:S02]  /*f7e0*/  SYNCS.PHASECHK.TRANS64.TRYWAIT P1, [R3+URZ+0x16820], R4 ;  /* 0x01682004030075a7 */ /* 0x0022a4000802017f */
[----:B--2---:R-:W-:Y:S05]  /*f7f0*/  @!P1 NANOSLEEP.SYNCS 0x989680 ;  /* 0x009896800000995d */ /* 0x004fea0003900000 */
[----:B------:R-:W2:Y:S02]  /*f800*/  @!P1 SYNCS.PHASECHK.TRANS64 P1, [R3+URZ+0x16820], R4 ;  /* 0x01682004030095a7 */ /* 0x000ea4000802007f */
[----:B--2---:R-:W-:Y:S05]  /*f810*/  @!P1 BRA `(.L_x_17) ;  /* 0xfffffffc00f09947 */ /* 0x004fea000383ffff */
[----:B------:R-:W-:Y:S05]  /*f820*/  BRA `(.L_x_81) ;  /* 0xffffff1800987947 */ /* 0x000fea000383ffff */
.L_x_19:
[----:B-1----:R1:W2:Y:S02]  /*f830*/  SYNCS.PHASECHK.TRANS64.TRYWAIT P1, [R3+URZ+0x16820], R2 ;  /* 0x01682002030075a7 */ /* 0x0022a4000802017f */
[----:B--2---:R-:W-:Y:S05]  /*f840*/  @!P1 NANOSLEEP.SYNCS 0x989680 ;  /* 0x009896800000995d */ /* 0x004fea0003900000 */
[----:B------:R-:W2:Y:S02]  /*f850*/  @!P1 SYNCS.PHASECHK.TRANS64 P1, [R3+URZ+0x16820], R2 ;  /* 0x01682002030095a7 */ /* 0x000ea4000802007f */
[----:B--2---:R-:W-:Y:S05]  /*f860*/  @!P1 BRA `(.L_x_19) ;  /* 0xfffffffc00f09947 */ /* 0x004fea000383ffff */
[----:B------:R-:W-:Y:S05]  /*f870*/  BRA `(.L_x_82) ;  /* 0xffffff1c00587947 */ /* 0x000fea000383ffff */
.L_x_21:
[----:B-1----:R1:W2:Y:S02]  /*f880*/  SYNCS.PHASECHK.TRANS64.TRYWAIT P1, [R2+URZ+0x16840], R13 ;  /* 0x0168400d020075a7 */ /* 0x0022a4000802017f */
[----:B--2---:R-:W-:Y:S05]  /*f890*/  @!P1 NANOSLEEP.SYNCS 0x989680 ;  /* 0x009896800000995d */ /* 0x004fea0003900000 */
[----:B------:R-:W2:Y:S02]  /*f8a0*/  @!P1 SYNCS.PHASECHK.TRANS64 P1, [R2+URZ+0x16840], R13 ;  /* 0x0168400d020095a7 */ /* 0x000ea4000802007f */
[----:B--2---:R-:W-:Y:S05]  /*f8b0*/  @!P1 BRA `(.L_x_21) ;  /* 0xfffffffc00f09947 */ /* 0x004fea000383ffff */
[----:B------:R-:W-:Y:S05]  /*f8c0*/  BRA `(.L_x_83) ;  /* 0xffffff2000407947 */ /* 0x000fea000383ffff */
.L_x_22:
[----:B--2---:R2:W3:Y:S02]  /*f8d0*/  SYNCS.PHASECHK.TRANS64.TRYWAIT P1, [R2+URZ+0x16800], R13 ;  /* 0x0168000d020075a7 */ /* 0x0044e4000802017f */
[----:B---3--:R-:W-:Y:S05]  /*f8e0*/  @!P1 NANOSLEEP.SYNCS 0x989680 ;  /* 0x009896800000995d */ /* 0x008fea0003900000 */
[----:B------:R-:W3:Y:S02]  /*f8f0*/  @!P1 SYNCS.PHASECHK.TRANS64 P1, [R2+URZ+0x16800], R13 ;  /* 0x0168000d020095a7 */ /* 0x000ee4000802007f */
[----:B---3--:R-:W-:Y:S05]  /*f900*/  @!P1 BRA `(.L_x_22) ;  /* 0xfffffffc00f09947 */ /* 0x008fea000383ffff */
[----:B------:R-:W-:Y:S05]  /*f910*/  BRA `(.L_x_84) ;  /* 0xffffff20004c7947 */ /* 0x000fea000383ffff */
.L_x_23:
[----:B--2---:R2:W3:Y:S02]  /*f920*/  SYNCS.PHASECHK.TRANS64.TRYWAIT P6, [R2+URZ+0x16808], R13 ;  /* 0x0168080d020075a7 */ /* 0x0044e400080c017f */
[----:B---3--:R-:W-:Y:S05]  /*f930*/  @!P6 NANOSLEEP.SYNCS 0x989680 ;  /* 0x009896800000e95d */ /* 0x008fea0003900000 */
[----:B------:R-:W3:Y:S02]  /*f940*/  @!P6 SYNCS.PHASECHK.TRANS64 P6, [R2+URZ+0x16808], R13 ;  /* 0x0168080d0200e5a7 */ /* 0x000ee400080c007f */
[----:B---3--:R-:W-:Y:S05]  /*f950*/  @!P6 BRA `(.L_x_23) ;  /* 0xfffffffc00f0e947 */ /* 0x008fea000383ffff */
[----:B------:R-:W-:Y:S05]  /*f960*/  BRA `(.L_x_85) ;  /* 0xffffff4000ec7947 */ /* 0x000fea000383ffff */
.L_x_25:
[----:B--2---:R2:W3:Y:S02]  /*f970*/  SYNCS.PHASECHK.TRANS64.TRYWAIT P2, [R21+URZ+0x16800], R20 ;  /* 0x01680014150075a7 */ /* 0x0044e4000804017f */
[----:B---3--:R-:W-:Y:S05]  /*f980*/  @!P2 NANOSLEEP.SYNCS 0x989680 ;  /* 0x009896800000a95d */ /* 0x008fea0003900000 */
[----:B------:R-:W3:Y:S02]  /*f990*/  @!P2 SYNCS.PHASECHK.TRANS64 P2, [R21+URZ+0x16800], R20 ;  /* 0x016800141500a5a7 */ /* 0x000ee4000804007f */
[----:B---3--:R-:W-:Y:S05]  /*f9a0*/  @!P2 BRA `(.L_x_25) ;  /* 0xfffffffc00f0a947 */ /* 0x008fea000383ffff */
[----:B------:R-:W-:Y:S05]  /*f9b0*/  BRA `(.L_x_86) ;  /* 0xffffff5c00e07947 */ /* 0x000fea000383ffff */
.L_x_28:
[----:B-1----:R1:W2:Y:S02]  /*f9c0*/  SYNCS.PHASECHK.TRANS64.TRYWAIT P3, [R20+URZ+0x16820], R21 ;  /* 0x01682015140075a7 */ /* 0x0022a4000806017f */
[----:B--2---:R-:W-:Y:S05]  /*f9d0*/  @!P3 NANOSLEEP.SYNCS 0x989680 ;  /* 0x009896800000b95d */ /* 0x004fea0003900000 */
[----:B------:R-:W2:Y:S02]  /*f9e0*/  @!P3 SYNCS.PHASECHK.TRANS64 P3, [R20+URZ+0x16820], R21 ;  /* 0x016820151400b5a7 */ /* 0x000ea4000806007f */
[----:B--2---:R-:W-:Y:S05]  /*f9f0*/  @!P3 BRA `(.L_x_28) ;  /* 0xfffffffc00f0b947 */ /* 0x004fea000383ffff */
[----:B------:R-:W-:Y:S05]  /*fa00*/  BRA `(.L_x_87) ;  /* 0xffffff60006c7947 */ /* 0x000fea000383ffff */
.L_x_30:
[----:B-1----:R1:W2:Y:S02]  /*fa10*/  SYNCS.PHASECHK.TRANS64.TRYWAIT P5, [R135+URZ+0x16800], R134 ;  /* 0x01680086870075a7 */ /* 0x0022a400080a017f */
[----:B--2---:R-:W-:Y:S05]  /*fa20*/  @!P5 NANOSLEEP.SYNCS 0x989680 ;  /* 0x009896800000d95d */ /* 0x004fea0003900000 */
[----:B------:R-:W2:Y:S02]  /*fa30*/  @!P5 SYNCS.PHASECHK.TRANS64 P5, [R135+URZ+0x16800], R134 ;  /* 0x016800868700d5a7 */ /* 0x000ea400080a007f */
[----:B--2---:R-:W-:Y:S05]  /*fa40*/  @!P5 BRA `(.L_x_30) ;  /* 0xfffffffc00f0d947 */ /* 0x004fea000383ffff */
[----:B------:R-:W-:Y:S05]  /*fa50*/  BRA `(.L_x_88) ;  /* 0xffffff6800d47947 */ /* 0x000fea000383ffff */
.L_x_34:
[----:B-1----:R1:W2:Y:S02]  /*fa60*/  SYNCS.PHASECHK.TRANS64.TRYWAIT P2, [R23+URZ+0x16820], R24 ;  /* 0x01682018170075a7 */ /* 0x0022a4000804017f */
[----:B--2---:R-:W-:Y:S05]  /*fa70*/  @!P2 NANOSLEEP.SYNCS 0x989680 ;  /* 0x009896800000a95d */ /* 0x004fea0003900000 */
[----:B------:R-:W2:Y:S02]  /*fa80*/  @!P2 SYNCS.PHASECHK.TRANS64 P2, [R23+URZ+0x16820], R24 ;  /* 0x016820181700a5a7 */ /* 0x000ea4000804007f */
[----:B--2---:R-:W-:Y:S05]  /*fa90*/  @!P2 BRA `(.L_x_34) ;  /* 0xfffffffc00f0a947 */ /* 0x004fea000383ffff */
[----:B------:R-:W-:Y:S05]  /*faa0*/  BRA `(.L_x_89) ;  /* 0xffffff9400bc7947 */ /* 0x000fea000383ffff */
.L_x_38:
[----:B--2---:R2:W3:Y:S02]  /*fab0*/  SYNCS.PHASECHK.TRANS64.TRYWAIT P1, [R21+URZ+0x16800], R20 ;  /* 0x01680014150075a7 */ /* 0x0044e4000802017f */
[----:B---3--:R-:W-:Y:S05]  /*fac0*/  @!P1 NANOSLEEP.SYNCS 0x989680 ;  /* 0x009896800000995d */ /* 0x008fea0003900000 */
[----:B------:R-:W3:Y:S02]  /*fad0*/  @!P1 SYNCS.PHASECHK.TRANS64 P1, [R21+URZ+0x16800], R20 ;  /* 0x01680014150095a7 */ /* 0x000ee4000802007f */
[----:B---3--:R-:W-:Y:S05]  /*fae0*/  @!P1 BRA `(.L_x_38) ;  /* 0xfffffffc00f09947 */ /* 0x008fea000383ffff */
[----:B------:R-:W-:Y:S05]  /*faf0*/  BRA `(.L_x_90) ;  /* 0xffffff9800c47947 */ /* 0x000fea000383ffff */
.L_x_41:
[----:B-1----:R1:W2:Y:S02]  /*fb00*/  SYNCS.PHASECHK.TRANS64.TRYWAIT P2, [R20+URZ+0x16820], R21 ;  /* 0x01682015140075a7 */ /* 0x0022a4000804017f */
[----:B--2---:R-:W-:Y:S05]  /*fb10*/  @!P2 NANOSLEEP.SYNCS 0x989680 ;  /* 0x009896800000a95d */ /* 0x004fea0003900000 */
[----:B------:R-:W2:Y:S02]  /*fb20*/  @!P2 SYNCS.PHASECHK.TRANS64 P2, [R20+URZ+0x16820], R21 ;  /* 0x016820151400a5a7 */ /* 0x000ea4000804007f */
[----:B--2---:R-:W-:Y:S05]  /*fb30*/  @!P2 BRA `(.L_x_41) ;  /* 0xfffffffc00f0a947 */ /* 0x004fea000383ffff */
[----:B------:R-:W-:Y:S05]  /*fb40*/  BRA `(.L_x_91) ;  /* 0xffffff9c00747947 */ /* 0x000fea000383ffff */
.L_x_44:
[----:B-1----:R1:W2:Y:S02]  /*fb50*/  SYNCS.PHASECHK.TRANS64.TRYWAIT P4, [R79+URZ+0x16800], R76 ;  /* 0x0168004c4f0075a7 */ /* 0x0022a4000808017f */
[----:B--2---:R-:W-:Y:S05]  /*fb60*/  @!P4 NANOSLEEP.SYNCS 0x989680 ;  /* 0x009896800000c95d */ /* 0x004fea0003900000 */
[----:B------:R-:W2:Y:S02]  /*fb70*/  @!P4 SYNCS.PHASECHK.TRANS64 P4, [R79+URZ+0x16800], R76 ;  /* 0x0168004c4f00c5a7 */ /* 0x000ea4000808007f */
[----:B--2---:R-:W-:Y:S05]  /*fb80*/  @!P4 BRA `(.L_x_44) ;  /* 0xfffffffc00f0c947 */ /* 0x004fea000383ffff */
[----:B------:R-:W-:Y:S05]  /*fb90*/  BRA `(.L_x_92) ;  /* 0xffffffac00c47947 */ /* 0x000fea000383ffff */
.L_x_48:
[----:B-1----:R1:W2:Y:S02]  /*fba0*/  SYNCS.PHASECHK.TRANS64.TRYWAIT P1, [R6+URZ+0x16820], R25 ;  /* 0x01682019060075a7 */ /* 0x0022a4000802017f */
[----:B--2---:R-:W-:Y:S05]  /*fbb0*/  @!P1 NANOSLEEP.SYNCS 0x989680 ;  /* 0x009896800000995d */ /* 0x004fea0003900000 */
[----:B------:R-:W2:Y:S02]  /*fbc0*/  @!P1 SYNCS.PHASECHK.TRANS64 P1, [R6+URZ+0x16820], R25 ;  /* 0x01682019060095a7 */ /* 0x000ea4000802007f */
[----:B--2---:R-:W-:Y:S05]  /*fbd0*/  @!P1 BRA `(.L_x_48) ;  /* 0xfffffffc00f09947 */ /* 0x004fea000383ffff */
[----:B------:R-:W-:Y:S05]  /*fbe0*/  BRA `(.L_x_93) ;  /* 0xffffffdc00907947 */ /* 0x000fea000383ffff */
        .weak           $__internal_0_$__cuda_sm20_rcp_rn_f32_slowpath
        .type           $__internal_0_$__cuda_sm20_rcp_rn_f32_slowpath,@function
        .size           $__internal_0_$__cuda_sm20_rcp_rn_f32_slowpath,(.L_x_99 - $__internal_0_$__cuda_sm20_rcp_rn_f32_slowpath)
$__internal_0_$__cuda_sm20_rcp_rn_f32_slowpath:
[----:B------:R-:W-:Y:S01]  /*fbf0*/  IMAD.SHL.U32 R0, R3, 0x2, RZ ;  /* 0x0000000203007824 */ /* 0x000fe200078e00ff */
[----:B------:R-:W-:Y:S04]  /*fc00*/  BSSY B2, `(.L_x_94) ;  /* 0x0000030000027945 */ /* 0x000fe80003800000 */
[----:B------:R-:W-:-:S04]  /*fc10*/  SHF.R.U32.HI R15, RZ, 0x18, R0 ;  /* 0x00000018ff0f7819 */ /* 0x000fc80000011600 */
[----:B------:R-:W-:-:S13]  /*fc20*/  ISETP.NE.U32.AND P0, PT, R15, RZ, PT ;  /* 0x000000ff0f00720c */ /* 0x000fda0003f05070 */
[----:B------:R-:W-:Y:S05]  /*fc30*/  @P0 BRA `(.L_x_95) ;  /* 0x0000000000280947 */ /* 0x000fea0003800000 */
[----:B------:R-:W-:-:S04]  /*fc40*/  SHF.L.U32 R0, R3, 0x1, RZ ;  /* 0x0000000103007819 */ /* 0x000fc800000006ff */
[----:B------:R-:W-:-:S13]  /*fc50*/  ISETP.NE.AND P0, PT, R0, RZ, PT ;  /* 0x000000ff0000720c */ /* 0x000fda0003f05270 */
[----:B------:R-:W-:Y:S01]  /*fc60*/  @P0 FFMA R5, R3, 1.84467440737095516160e+19, RZ ;  /* 0x5f80000003050823 */ /* 0x000fe200000000ff */
[----:B------:R-:W-:Y:S08]  /*fc70*/  @!P0 MUFU.RCP R4, R3 ;  /* 0x0000000300048308 */ /* 0x000ff00000001000 */
[----:B------:R-:W1:Y:S02]  /*fc80*/  @P0 MUFU.RCP R0, R5 ;  /* 0x0000000500000308 */ /* 0x000e640000001000 */
[----:B-1----:R-:W-:-:S04]  /*fc90*/  @P0 FFMA R12, R5, R0, -1 ;  /* 0xbf800000050c0423 */ /* 0x002fc80000000000 */
[----:B------:R-:W-:-:S04]  /*fca0*/  @P0 FADD.FTZ R13, -R12, -RZ ;  /* 0x800000ff0c0d0221 */ /* 0x000fc80000010100 */
[----:B------:R-:W-:-:S04]  /*fcb0*/  @P0 FFMA R0, R0, R13, R0 ;  /* 0x0000000d00000223 */ /* 0x000fc80000000000 */
[----:B------:R-:W-:Y:S01]  /*fcc0*/  @P0 FFMA R4, R0, 1.84467440737095516160e+19, RZ ;  /* 0x5f80000000040823 */ /* 0x000fe200000000ff */
[----:B------:R-:W-:Y:S06]  /*fcd0*/  BRA `(.L_x_96) ;  /* 0x0000000000887947 */ /* 0x000fec0003800000 */
.L_x_95:
[----:B------:R-:W-:-:S05]  /*fce0*/  VIADD R24, R15, 0xffffff03 ;  /* 0xffffff030f187836 */ /* 0x000fca0000000000 */
[----:B------:R-:W-:-:S13]  /*fcf0*/  ISETP.GT.U32.AND P0, PT, R24, 0x1, PT ;  /* 0x000000011800780c */ /* 0x000fda0003f04070 */
[----:B------:R-:W-:Y:S05]  /*fd00*/  @P0 BRA `(.L_x_97) ;  /* 0x0000000000780947 */ /* 0x000fea0003800000 */
[----:B------:R-:W-:Y:S02]  /*fd10*/  LOP3.LUT R0, R3, 0x7fffff, RZ, 0xc0, !PT ;  /* 0x007fffff03007812 */ /* 0x000fe400078ec0ff */
[----:B------:R-:W-:Y:S02]  /*fd20*/  MOV R13, 0x3 ;  /* 0x00000003000d7802 */ /* 0x000fe40000000f00 */
[----:B------:R-:W-:Y:S02]  /*fd30*/  LOP3.LUT R0, R0, 0x3f800000, RZ, 0xfc, !PT ;  /* 0x3f80000000007812 */ /* 0x000fe400078efcff */
[----:B------:R-:W-:Y:S02]  /*fd40*/  SHF.L.U32 R13, R13, R24, RZ ;  /* 0x000000180d0d7219 */ /* 0x000fe400000006ff */
[----:B------:R-:W1:Y:S02]  /*fd50*/  MUFU.RCP R5, R0 ;  /* 0x0000000000057308 */ /* 0x000e640000001000 */
[----:B-1----:R-:W-:-:S04]  /*fd60*/  FFMA R4, R0, R5, -1 ;  /* 0xbf80000000047423 */ /* 0x002fc80000000005 */
[----:B------:R-:W-:-:S04]  /*fd70*/  FADD.FTZ R4, -R4, -RZ ;  /* 0x800000ff04047221 */ /* 0x000fc80000010100 */
[CCC-:B------:R-:W-:Y:S01]  /*fd80*/  FFMA.RM R12, R5.reuse, R4.reuse, R5.reuse ;  /* 0x00000004050c7223 */ /* 0x1c0fe20000004005 */
[----:B------:R-:W-:-:S04]  /*fd90*/  FFMA.RP R5, R5, R4, R5 ;  /* 0x0000000405057223 */ /* 0x000fc80000008005 */
[C---:B------:R-:W-:Y:S02]  /*fda0*/  LOP3.LUT R4, R12.reuse, 0x7fffff, RZ, 0xc0, !PT ;  /* 0x007fffff0c047812 */ /* 0x040fe400078ec0ff */
[----:B------:R-:W-:Y:S02]  /*fdb0*/  FSETP.NEU.FTZ.AND P0, PT, R12, R5, PT ;  /* 0x000000050c00720b */ /* 0x000fe40003f1d000 */
[----:B------:R-:W-:Y:S02]  /*fdc0*/  LOP3.LUT R4, R4, 0x800000, RZ, 0xfc, !PT ;  /* 0x0080000004047812 */ /* 0x000fe400078efcff */
[----:B------:R-:W-:Y:S02]  /*fdd0*/  SEL R5, RZ, 0xffffffff, !P0 ;  /* 0xffffffffff057807 */ /* 0x000fe40004000000 */
[----:B------:R-:W-:-:S03]  /*fde0*/  LOP3.LUT R13, R13, R4, RZ, 0xc0, !PT ;  /* 0x000000040d0d7212 */ /* 0x000fc600078ec0ff */
[----:B------:R-:W-:Y:S01]  /*fdf0*/  IMAD.MOV R5, RZ, RZ, -R5 ;  /* 0x000000ffff057224 */ /* 0x000fe200078e0a05 */
[----:B------:R-:W-:-:S04]  /*fe00*/  SHF.R.U32.HI R13, RZ, R24, R13 ;  /* 0x00000018ff0d7219 */ /* 0x000fc8000001160d */
[--C-:B------:R-:W-:Y:S01]  /*fe10*/  LOP3.LUT P1, RZ, R5, R24, R4.reuse, 0xf8, !PT ;  /* 0x0000001805ff7212 */ /* 0x100fe2000782f804 */
[----:B------:R-:W-:Y:S01]  /*fe20*/  VIADD R5, R15, 0xffffff04 ;  /* 0xffffff040f057836 */ /* 0x000fe20000000000 */
[C---:B------:R-:W-:Y:S02]  /*fe30*/  LOP3.LUT P0, RZ, R13.reuse, 0x1, RZ, 0xc0, !PT ;  /* 0x000000010dff7812 */ /* 0x040fe4000780c0ff */
[----:B------:R-:W-:Y:S02]  /*fe40*/  LOP3.LUT P2, RZ, R13, 0x2, RZ, 0xc0, !PT ;  /* 0x000000020dff7812 */ /* 0x000fe4000784c0ff */
[----:B------:R-:W-:Y:S02]  /*fe50*/  SHF.R.U32.HI R4, RZ, R5, R4 ;  /* 0x00000005ff047219 */ /* 0x000fe40000011604 */
[----:B------:R-:W-:Y:S02]  /*fe60*/  PLOP3.LUT P0, PT, P0, P1, P2, 0xe0, 0x0 ;  /* 0x000000000000781c */ /* 0x000fe40000703c20 */
[----:B------:R-:W-:-:S02]  /*fe70*/  LOP3.LUT P1, RZ, R3, 0x7fffff, RZ, 0xc0, !PT ;  /* 0x007fffff03ff7812 */ /* 0x000fc4000782c0ff */
[----:B------:R-:W-:-:S04]  /*fe80*/  SEL R0, RZ, 0x1, !P0 ;  /* 0x00000001ff007807 */ /* 0x000fc80004000000 */
[----:B------:R-:W-:-:S04]  /*fe90*/  IADD3 R0, -R0, RZ, RZ ;  /* 0x000000ff00007210 */ /* 0x000fc80007ffe1ff */
[----:B------:R-:W-:-:S13]  /*fea0*/  ISETP.GE.AND P0, PT, R0, RZ, PT ;  /* 0x000000ff0000720c */ /* 0x000fda0003f06270 */
[----:B------:R-:W-:-:S05]  /*feb0*/  @!P0 IADD3 R4, R4, 0x1, RZ ;  /* 0x0000000104048810 */ /* 0x000fca0007ffe0ff */
[----:B------:R-:W-:-:S05]  /*fec0*/  @!P1 IMAD.SHL.U32 R4, R4, 0x2, RZ ;  /* 0x0000000204049824 */ /* 0x000fca00078e00ff */
[----:B------:R-:W-:Y:S01]  /*fed0*/  LOP3.LUT R4, R4, 0x80000000, R3, 0xf8, !PT ;  /* 0x8000000004047812 */ /* 0x000fe200078ef803 */
[----:B------:R-:W-:Y:S06]  /*fee0*/  BRA `(.L_x_96) ;  /* 0x0000000000047947 */ /* 0x000fec0003800000 */
.L_x_97:
[----:B------:R1:W2:Y:S02]  /*fef0*/  MUFU.RCP R4, R3 ;  /* 0x0000000300047308 */ /* 0x0002a40000001000 */
.L_x_96:
[----:B------:R-:W-:Y:S05]  /*ff00*/  BSYNC B2 ;  /* 0x0000000000027941 */ /* 0x000fea0003800000 */
.L_x_94:
[----:B--2---:R-:W-:Y:S01]  /*ff10*/  MOV R0, R4 ;  /* 0x0000000400007202 */ /* 0x004fe20000000f00 */
[----:B------:R-:W-:Y:S01]  /*ff20*/  IMAD.MOV.U32 R4, RZ, RZ, R14 ;  /* 0x000000ffff047224 */ /* 0x000fe200078e000e */
[----:B------:R-:W-:-:S04]  /*ff30*/  MOV R5, 0x0 ;  /* 0x0000000000057802 */ /* 0x000fc80000000f00 */
[----:B-1----:R-:W-:Y:S05]  /*ff40*/  RET.REL.NODEC R4 `(_ZN7cutlass13device_kernelINS_4fmha6kernel13FmhaKernelTmaINS1_10collective15FmhaMainloopTmaINS_10bfloat16_tEfN4cute5tupleIJNS7_1CILi64EEENS9_ILi128EEENS9_ILi80EEEEEENS4_14ResidualFusionEJEEENS4_15FmhaFwdEpilogueIS6_fNS8_IJSA_SC_SB_EEEEEJEEEEEvNT_6ParamsE) ;  /* 0xffffff00042c7950 */ /* 0x002fea0003c3ffff */
.L_x_98:
[----:B------:R-:W-:-:S00]  /*ff50*/  BRA `(.L_x_98) ;  /* 0xfffffffc00fc7947 */ /* 0x000fc0000383ffff */
[----:B------:R-:W-:-:S00]  /*ff60*/  NOP ;  /* 0x0000000000007918 */ /* 0x000fc00000000000 */
        /* <DEDUP_REMOVED lines=9> */
.L_x_99:


//--------------------- .nv.global.init           --------------------------
	.section	.nv.global.init,"aw",@progbits
.nv.global.init:
	.type		$str$23,@object
	.size		$str$23,($str$24 - $str$23)
$str$23:
        /*0000*/ 	.byte	0x28, 0x61, 0x64, 0x64, 0x72, 0x65, 0x73, 0x73, 0x20, 0x26, 0x20, 0x6d, 0x61, 0x73, 0x6b, 0x29
        /*0010*/ 	.byte	0x20, 0x3d, 0x3d, 0x20, 0x30, 0x00
	.type		$str$24,@object
	.size		$str$24,(__unnamed_1 - $str$24)
$str$24:
        /*0016*/ 	.byte	0x2f, 0x74, 0x6d, 0x70, 0x2f, 0x63, 0x75, 0x74, 0x6c, 0x61, 0x73, 0x73, 0x5f, 0x73, 0x77, 0x65
        /*0026*/ 	.byte	0x65, 0x70, 0x5f, 0x73, 0x72, 0x63, 0x2f, 0x69, 0x6e, 0x63, 0x6c, 0x75, 0x64, 0x65, 0x2f, 0x63
        /*0036*/ 	.byte	0x75, 0x74, 0x65, 0x2f, 0x70, 0x6f, 0x69, 0x6e, 0x74, 0x65, 0x72, 0x5f, 0x66, 0x6c, 0x61, 0x67
        /*0046*/ 	.byte	0x67, 0x65, 0x64, 0x2e, 0x68, 0x70, 0x70, 0x00
	.type		__unnamed_1,@object
	.size		__unnamed_1,(__unnamed_2 - __unnamed_1)
__unnamed_1:
        /*004e*/ 	.byte	0x61, 0x75, 0x74, 0x6f, 0x20, 0x63, 0x75, 0x74, 0x65, 0x3a, 0x3a, 0x61, 0x73, 0x5f, 0x70, 0x6f
        /* <DEDUP_REMOVED lines=27> */
        /*020e*/ 	.byte	0x31, 0x30, 0x32, 0x34, 0x3e, 0x3e, 0x3e, 0x3e, 0x3e, 0x5d, 0x00
	.type		__unnamed_2,@object
	.size		__unnamed_2,(.L_1 - __unnamed_2)
__unnamed_2:
        /* <DEDUP_REMOVED lines=29> */
.L_1:


//--------------------- .nv.shared._ZN7cutlass13device_kernelINS_4fmha6kernel13FmhaKernelTmaINS1_10collective15FmhaMainloopTmaINS_10bfloat16_tEfN4cute5tupleIJNS7_1CILi64EEENS9_ILi128EEENS9_ILi80EEEEEENS4_14ResidualFusionEJEEENS4_15FmhaFwdEpilogueIS6_fNS8_IJSA_SC_SB_EEEEEJEEEEEvNT_6ParamsE --------------------------
	.section	.nv.shared._ZN7cutlass13device_kernelINS_4fmha6kernel13FmhaKernelTmaINS1_10collective15FmhaMainloopTmaINS_10bfloat16_tEfN4cute5tupleIJNS7_1CILi64EEENS9_ILi128EEENS9_ILi80EEEEEENS4_14ResidualFusionEJEEENS4_15FmhaFwdEpilogueIS6_fNS8_IJSA_SC_SB_EEEEEJEEEEEvNT_6ParamsE,"aw",@nobits
	.sectionflags	@""
	.align	16
	.zero		1024


//--------------------- .nv.shared.reserved.0     --------------------------
	.section	.nv.shared.reserved.0,"aw",@nobits
	.weak		__nv_reservedSMEM_offset_0_alias
	.size		__nv_reservedSMEM_offset_0_alias, 0, 0
	.other		__nv_reservedSMEM_offset_0_alias,@"STO_CUDA_RESERVED_SHARED STV_DEFAULT"
__nv_reservedSMEM_offset_0_alias:
	.zero		0


//--------------------- .nv.global                --------------------------
	.section	.nv.global,"aw",@nobits
.nv.global:
	.type		_ZN39_INTERNAL_a1e9e1cd_4_k_cu_71746510_31424cute1_E,@object
	.size		_ZN39_INTERNAL_a1e9e1cd_4_k_cu_71746510_31424cute1_E,(_ZN39_INTERNAL_a1e9e1cd_4_k_cu_71746510_31424cuda3std3__45__cpo6cbeginE - _ZN39_INTERNAL_a1e9e1cd_4_k_cu_71746510_31424cute1_E)
_ZN39_INTERNAL_a1e9e1cd_4_k_cu_71746510_31424cute1_E:
	.zero		1
	.type		_ZN39_INTERNAL_a1e9e1cd_4_k_cu_71746510_31424cuda3std3__45__cpo6cbeginE,@object
	.size		_ZN39_INTERNAL_a1e9e1cd_4_k_cu_71746510_31424cuda3std3__45__cpo6cbeginE,(_ZN39_INTERNAL_a1e9e1cd_4_k_cu_71746510_31424cuda3std3__48in_placeE - _ZN39_INTERNAL_a1e9e1cd_4_k_cu_71746510_31424cuda3std3__45__cpo6cbeginE)
_ZN39_INTERNAL_a1e9e1cd_4_k_cu_71746510_31424cuda3std3__45__cpo6cbeginE:
	.zero		1
	.type		_ZN39_INTERNAL_a1e9e1cd_4_k_cu_71746510_31424cuda3std3__48in_placeE,@object
	.size		_ZN39_INTERNAL_a1e9e1cd_4_k_cu_71746510_31424cuda3std3__48in_placeE,(_ZN39_INTERNAL_a1e9e1cd_4_k_cu_71746510_31424cuda3std6ranges3__45__cpo9iter_moveE - _ZN39_INTERNAL_a1e9e1cd_4_k_cu_71746510_31424cuda3std3__48in_placeE)
_ZN39_INTERNAL_a1e9e1cd_4_k_cu_71746510_31424cuda3std3__48in_placeE:
	.zero		1
	.type		_ZN39_INTERNAL_a1e9e1cd_4_k_cu_71746510_31424cuda3std6ranges3__45__cpo9iter_moveE,@object
	.size		_ZN39_INTERNAL_a1e9e1cd_4_k_cu_71746510_31424cuda3std6ranges3__45__cpo9iter_moveE,(_ZN39_INTERNAL_a1e9e1cd_4_k_cu_71746510_31424cuda3std3__45__cpo5beginE - _ZN39_INTERNAL_a1e9e1cd_4_k_cu_71746510_31424cuda3std6ranges3__45__cpo9iter_moveE)
_ZN39_INTERNAL_a1e9e1cd_4_k_cu_71746510_31424cuda3std6ranges3__45__cpo9iter_moveE:
	.zero		1
	.type		_ZN39_INTERNAL_a1e9e1cd_4_k_cu_71746510_31424cuda3std3__45__cpo5beginE,@object
	.size		_ZN39_INTERNAL_a1e9e1cd_4_k_cu_71746510_31424cuda3std3__45__cpo5beginE,(_ZN39_INTERNAL_a1e9e1cd_4_k_cu_71746510_31424cuda3std3__441_GLOBAL__N__a1e9e1cd_4_k_cu_71746510_31426ignoreE - _ZN39_INTERNAL_a1e9e1cd_4_k_cu_71746510_31424cuda3std3__45__cpo5beginE)
_ZN39_INTERNAL_a1e9e1cd_4_k_cu_71746510_31424cuda3std3__45__cpo5beginE:
	.zero		1
	.type		_ZN39_INTERNAL_a1e9e1cd_4_k_cu_71746510_31424cuda3std3__441_GLOBAL__N__a1e9e1cd_4_k_cu_71746510_31426ignoreE,@object
	.size		_ZN39_INTERNAL_a1e9e1cd_4_k_cu_71746510_31424cuda3std3__441_GLOBAL__N__a1e9e1cd_4_k_cu_71746510_31426ignoreE,(_ZN39_INTERNAL_a1e9e1cd_4_k_cu_71746510_31424cute7productE - _ZN39_INTERNAL_a1e9e1cd_4_k_cu_71746510_31424cuda3std3__441_GLOBAL__N__a1e9e1cd_4_k_cu_71746510_31426ignoreE)
_ZN39_INTERNAL_a1e9e1cd_4_k_cu_71746510_31424cuda3std3__441_GLOBAL__N__a1e9e1cd_4_k_cu_71746510_31426ignoreE:
	.zero		1
	.type		_ZN39_INTERNAL_a1e9e1cd_4_k_cu_71746510_31424cute7productE,@object
	.size		_ZN39_INTERNAL_a1e9e1cd_4_k_cu_71746510_31424cute7productE,(_ZN39_INTERNAL_a1e9e1cd_4_k_cu_71746510_31424cuda3std3__45__cpo3endE - _ZN39_INTERNAL_a1e9e1cd_4_k_cu_71746510_31424cute7productE)
_ZN39_INTERNAL_a1e9e1cd_4_k_cu_71746510_31424cute7productE:
	.zero		1
	.type		_ZN39_INTERNAL_a1e9e1cd_4_k_cu_71746510_31424cuda3std3__45__cpo3endE,@object
	.size		_ZN39_INTERNAL_a1e9e1cd_4_k_cu_71746510_31424cuda3std3__45__cpo3endE,(_ZN39_INTERNAL_a1e9e1cd_4_k_cu_71746510_31424cuda3std3__419piecewise_constructE - _ZN39_INTERNAL_a1e9e1cd_4_k_cu_71746510_31424cuda3std3__45__cpo3endE)
_ZN39_INTERNAL_a1e9e1cd_4_k_cu_71746510_31424cuda3std3__45__cpo3endE:
	.zero		1
	.type		_ZN39_INTERNAL_a1e9e1cd_4_k_cu_71746510_31424cuda3std3__419piecewise_constructE,@object
	.size		_ZN39_INTERNAL_a1e9e1cd_4_k_cu_71746510_31424cuda3std3__419piecewise_constructE,(_ZN39_INTERNAL_a1e9e1cd_4_k_cu_71746510_31424cuda3std3__45__cpo4cendE - _ZN39_INTERNAL_a1e9e1cd_4_k_cu_71746510_31424cuda3std3__419piecewise_constructE)
_ZN39_INTERNAL_a1e9e1cd_4_k_cu_71746510_31424cuda3std3__419piecewise_constructE:
	.zero		1
	.type		_ZN39_INTERNAL_a1e9e1cd_4_k_cu_71746510_31424cuda3std3__45__cpo4cendE,@object
	.size		_ZN39_INTERNAL_a1e9e1cd_4_k_cu_71746510_31424cuda3std3__45__cpo4cendE,(_ZN39_INTERNAL_a1e9e1cd_4_k_cu_71746510_31424cuda3std6ranges3__45__cpo4swapE - _ZN39_INTERNAL_a1e9e1cd_4_k_cu_71746510_31424cuda3std3__45__cpo4cendE)
_ZN39_INTERNAL_a1e9e1cd_4_k_cu_71746510_31424cuda3std3__45__cpo4cendE:
	.zero		1
	.type		_ZN39_INTERNAL_a1e9e1cd_4_k_cu_71746510_31424cuda3std6ranges3__45__cpo4swapE,@object
	.size		_ZN39_INTERNAL_a1e9e1cd_4_k_cu_71746510_31424cuda3std6ranges3__45__cpo4swapE,(.L_9 - _ZN39_INTERNAL_a1e9e1cd_4_k_cu_71746510_31424cuda3std6ranges3__45__cpo4swapE)
_ZN39_INTERNAL_a1e9e1cd_4_k_cu_71746510_31424cuda3std6ranges3__45__cpo4swapE:
	.zero		1
.L_9:


//--------------------- .nv.constant0._ZN7cutlass13device_kernelINS_4fmha6kernel13FmhaKernelTmaINS1_10collective15FmhaMainloopTmaINS_10bfloat16_tEfN4cute5tupleIJNS7_1CILi64EEENS9_ILi128EEENS9_ILi80EEEEEENS4_14ResidualFusionEJEEENS4_15FmhaFwdEpilogueIS6_fNS8_IJSA_SC_SB_EEEEEJEEEEEvNT_6ParamsE --------------------------
	.section	.nv.constant0._ZN7cutlass13device_kernelINS_4fmha6kernel13FmhaKernelTmaINS1_10collective15FmhaMainloopTmaINS_10bfloat16_tEfN4cute5tupleIJNS7_1CILi64EEENS9_ILi128EEENS9_ILi80EEEEEENS4_14ResidualFusionEJEEENS4_15FmhaFwdEpilogueIS6_fNS8_IJSA_SC_SB_EEEEEJEEEEEvNT_6ParamsE,"a",@progbits
	.sectionflags	@""
	.align	4
.nv.constant0._ZN7cutlass13device_kernelINS_4fmha6kernel13FmhaKernelTmaINS1_10collective15FmhaMainloopTmaINS_10bfloat16_tEfN4cute5tupleIJNS7_1CILi64EEENS9_ILi128EEENS9_ILi80EEEEEENS4_14ResidualFusionEJEEENS4_15FmhaFwdEpilogueIS6_fNS8_IJSA_SC_SB_EEEEEJEEEEEvNT_6ParamsE:
	.zero		2688


//--------------------- SYMBOLS --------------------------

	.type		.nv.reservedSmem.offset0,@object
	.size		.nv.reservedSmem.offset0,0x4
	.type		__assertfail,@function
